//
// Generated by NVIDIA NVVM Compiler
//
// Compiler Build ID: CL-36424714
// Cuda compilation tools, release 13.0, V13.0.88
// Based on NVVM 20.0.0
//

.version 9.0
.target sm_100
.address_size 64

	// .globl	_Z25BlockedTracingKernelOfRK4ddddii
.const .align 8 .u64 globalVertexPositions;
.const .align 8 .u64 globalTetrahedralConnectivities;
.const .align 8 .u64 globalTetrahedralLinks;
.const .align 8 .u64 startOffsetInCell;
.const .align 8 .u64 startOffsetInPoint;
.const .align 8 .u64 vertexPositionsForBig;
.const .align 8 .u64 startVelocitiesForBig;
.const .align 8 .u64 endVelocitiesForBig;
.const .align 8 .u64 blockedLocalConnectivities;
.const .align 8 .u64 blockedLocalLinks;
.const .align 8 .u64 blockedGlobalCellIDs;
.const .align 8 .u64 activeBlockList;
.const .align 8 .u64 blockOfGroups;
.const .align 8 .u64 offsetInBlocks;
.const .align 8 .u64 stage;
.const .align 8 .u64 lastPosition;
.const .align 8 .u64 k1;
.const .align 8 .u64 k2;
.const .align 8 .u64 k3;
.const .align 8 .u64 pastTimes;
.const .align 8 .u64 placesOfInterest;
.const .align 8 .u64 startOffsetInParticle;
.const .align 8 .u64 blockedActiveParticleIDList;
.const .align 8 .u64 cellLocations;
.const .align 8 .u64 exitCells;
.const .align 8 .f64 timeStep;
.const .align 8 .f64 epsilon;
.extern .shared .align 16 .b8 sharedMemory[];

.visible .entry _Z25BlockedTracingKernelOfRK4ddddii(
	.param .f64 _Z25BlockedTracingKernelOfRK4ddddii_param_0,
	.param .f64 _Z25BlockedTracingKernelOfRK4ddddii_param_1,
	.param .f64 _Z25BlockedTracingKernelOfRK4ddddii_param_2,
	.param .f64 _Z25BlockedTracingKernelOfRK4ddddii_param_3,
	.param .u32 _Z25BlockedTracingKernelOfRK4ddddii_param_4,
	.param .u32 _Z25BlockedTracingKernelOfRK4ddddii_param_5
)
{
	.local .align 16 .b8 	__local_depot0[128];
	.reg .b64 	%SP;
	.reg .b64 	%SPL;
	.reg .pred 	%p<42>;
	.reg .b32 	%r<128>;
	.reg .b64 	%rd<189>;
	.reg .b64 	%fd<342>;

	mov.u64 	%SPL, __local_depot0;
	ld.param.f64 	%fd47, [_Z25BlockedTracingKernelOfRK4ddddii_param_0];
	ld.param.f64 	%fd48, [_Z25BlockedTracingKernelOfRK4ddddii_param_1];
	ld.param.f64 	%fd49, [_Z25BlockedTracingKernelOfRK4ddddii_param_2];
	ld.param.f64 	%fd50, [_Z25BlockedTracingKernelOfRK4ddddii_param_3];
	ld.param.u32 	%r48, [_Z25BlockedTracingKernelOfRK4ddddii_param_4];
	ld.param.u32 	%r47, [_Z25BlockedTracingKernelOfRK4ddddii_param_5];
	add.u64 	%rd1, %SPL, 0;
	add.u64 	%rd2, %SPL, 24;
	add.u64 	%rd3, %SPL, 48;
	add.u64 	%rd4, %SPL, 72;
	add.u64 	%rd5, %SPL, 96;
	ld.const.u64 	%rd50, [blockOfGroups];
	cvta.to.global.u64 	%rd51, %rd50;
	mov.u32 	%r1, %ctaid.x;
	mul.wide.u32 	%rd52, %r1, 4;
	add.s64 	%rd53, %rd51, %rd52;
	ld.global.u32 	%r2, [%rd53];
	ld.const.u64 	%rd54, [activeBlockList];
	cvta.to.global.u64 	%rd55, %rd54;
	mul.wide.s32 	%rd56, %r2, 4;
	add.s64 	%rd57, %rd55, %rd56;
	ld.global.u32 	%r49, [%rd57];
	ld.const.u64 	%rd58, [startOffsetInCell];
	cvta.to.global.u64 	%rd59, %rd58;
	mul.wide.s32 	%rd60, %r49, 4;
	add.s64 	%rd61, %rd59, %rd60;
	ld.global.u32 	%r3, [%rd61];
	ld.const.u64 	%rd62, [startOffsetInPoint];
	cvta.to.global.u64 	%rd63, %rd62;
	add.s64 	%rd64, %rd63, %rd60;
	ld.global.u32 	%r50, [%rd64];
	mul.lo.s32 	%r4, %r50, 3;
	ld.global.u32 	%r51, [%rd61+4];
	sub.s32 	%r5, %r51, %r3;
	ld.global.u32 	%r52, [%rd64+4];
	sub.s32 	%r6, %r52, %r50;
	shl.b32 	%r53, %r5, 5;
	mad.lo.s32 	%r54, %r6, 72, %r53;
	setp.gt.s32 	%p1, %r54, %r48;
	@%p1 bra 	$L__BB0_7;
	mul.lo.s32 	%r7, %r6, 3;
	shl.b32 	%r55, %r7, 3;
	mov.u32 	%r56, sharedMemory;
	add.s32 	%r8, %r56, %r55;
	add.s32 	%r9, %r8, %r55;
	shl.b32 	%r10, %r5, 2;
	mov.u32 	%r120, %tid.x;
	setp.ge.s32 	%p2, %r120, %r7;
	@%p2 bra 	$L__BB0_4;
	ld.const.u64 	%rd65, [vertexPositionsForBig];
	cvta.to.global.u64 	%rd6, %rd65;
	ld.const.u64 	%rd66, [startVelocitiesForBig];
	cvta.to.global.u64 	%rd7, %rd66;
	ld.const.u64 	%rd67, [endVelocitiesForBig];
	cvta.to.global.u64 	%rd8, %rd67;
	mov.u32 	%r12, %ntid.x;
	mov.u32 	%r119, %r120;
$L__BB0_3:
	add.s32 	%r57, %r119, %r4;
	mul.wide.s32 	%rd68, %r57, 8;
	add.s64 	%rd69, %rd6, %rd68;
	ld.global.f64 	%fd51, [%rd69];
	shl.b32 	%r58, %r119, 3;
	add.s32 	%r60, %r56, %r58;
	st.shared.f64 	[%r60], %fd51;
	add.s64 	%rd70, %rd7, %rd68;
	ld.global.f64 	%fd52, [%rd70];
	add.s32 	%r61, %r8, %r58;
	st.shared.f64 	[%r61], %fd52;
	add.s64 	%rd71, %rd8, %rd68;
	ld.global.f64 	%fd53, [%rd71];
	add.s32 	%r62, %r9, %r58;
	st.shared.f64 	[%r62], %fd53;
	add.s32 	%r119, %r119, %r12;
	setp.lt.s32 	%p3, %r119, %r7;
	@%p3 bra 	$L__BB0_3;
$L__BB0_4:
	mul.wide.s32 	%rd73, %r7, 8;
	cvt.u64.u32 	%rd74, %r56;
	cvta.shared.u64 	%rd181, %rd74;
	add.s64 	%rd182, %rd181, %rd73;
	add.s64 	%rd183, %rd182, %rd73;
	add.s64 	%rd184, %rd183, %rd73;
	mul.wide.s32 	%rd75, %r10, 4;
	add.s64 	%rd185, %rd184, %rd75;
	setp.ge.s32 	%p4, %r120, %r10;
	@%p4 bra 	$L__BB0_8;
	ld.const.u64 	%rd76, [blockedLocalConnectivities];
	cvta.to.global.u64 	%rd13, %rd76;
	shl.b32 	%r13, %r3, 2;
	ld.const.u64 	%rd77, [blockedLocalLinks];
	cvta.to.global.u64 	%rd14, %rd77;
	mov.u32 	%r14, %ntid.x;
	add.s32 	%r15, %r9, %r55;
$L__BB0_6:
	add.s32 	%r65, %r13, %r120;
	mul.wide.s32 	%rd79, %r65, 4;
	add.s64 	%rd80, %rd13, %rd79;
	ld.global.u32 	%r66, [%rd80];
	shl.b32 	%r67, %r120, 2;
	add.s32 	%r68, %r15, %r67;
	st.shared.u32 	[%r68], %r66;
	add.s64 	%rd81, %rd14, %rd79;
	ld.global.u32 	%r69, [%rd81];
	shl.b32 	%r70, %r5, 4;
	add.s32 	%r71, %r68, %r70;
	st.shared.u32 	[%r71], %r69;
	add.s32 	%r120, %r120, %r14;
	setp.lt.s32 	%p5, %r120, %r10;
	cvta.shared.u64 	%rd181, %rd74;
	@%p5 bra 	$L__BB0_6;
	bra.uni 	$L__BB0_8;
$L__BB0_7:
	ld.const.u64 	%rd83, [vertexPositionsForBig];
	mul.wide.s32 	%rd84, %r4, 8;
	add.s64 	%rd181, %rd83, %rd84;
	ld.const.u64 	%rd85, [startVelocitiesForBig];
	add.s64 	%rd182, %rd85, %rd84;
	ld.const.u64 	%rd86, [endVelocitiesForBig];
	add.s64 	%rd183, %rd86, %rd84;
	ld.const.u64 	%rd87, [blockedLocalConnectivities];
	shl.b32 	%r73, %r3, 2;
	mul.wide.s32 	%rd88, %r73, 4;
	add.s64 	%rd184, %rd87, %rd88;
	ld.const.u64 	%rd89, [blockedLocalLinks];
	add.s64 	%rd185, %rd89, %rd88;
$L__BB0_8:
	cvt.s64.s32 	%rd25, %r2;
	bar.sync 	0;
	mov.u32 	%r20, %ntid.x;
	mul.lo.s32 	%r21, %r47, %r20;
	mov.u32 	%r121, %tid.x;
	setp.ge.u32 	%p6, %r121, %r21;
	@%p6 bra 	$L__BB0_35;
	ld.const.u64 	%rd91, [startOffsetInParticle];
	cvta.to.global.u64 	%rd92, %rd91;
	shl.b64 	%rd93, %rd25, 2;
	add.s64 	%rd26, %rd92, %rd93;
	ld.global.u32 	%r74, [%rd26+4];
	ld.global.u32 	%r75, [%rd26];
	ld.const.u64 	%rd94, [offsetInBlocks];
	cvta.to.global.u64 	%rd95, %rd94;
	add.s64 	%rd97, %rd95, %rd52;
	ld.global.u32 	%r76, [%rd97];
	ld.const.u64 	%rd98, [stage];
	cvta.to.global.u64 	%rd27, %rd98;
	ld.const.u64 	%rd99, [cellLocations];
	cvta.to.global.u64 	%rd28, %rd99;
	ld.const.u64 	%rd100, [pastTimes];
	cvta.to.global.u64 	%rd29, %rd100;
	ld.const.u64 	%rd101, [lastPosition];
	cvta.to.global.u64 	%rd30, %rd101;
	ld.const.u64 	%rd102, [k2];
	cvta.to.global.u64 	%rd31, %rd102;
	neg.f64 	%fd1, %fd50;
	mul.f64 	%fd2, %fd49, 0d3FE0000000000000;
	sub.f64 	%fd3, %fd48, %fd47;
	ld.const.u64 	%rd103, [blockedGlobalCellIDs];
	cvta.to.global.u64 	%rd32, %rd103;
	ld.const.u64 	%rd104, [globalTetrahedralConnectivities];
	cvta.to.global.u64 	%rd33, %rd104;
	ld.const.u64 	%rd105, [globalTetrahedralLinks];
	cvta.to.global.u64 	%rd34, %rd105;
	ld.const.u64 	%rd106, [globalVertexPositions];
	cvta.to.global.u64 	%rd35, %rd106;
	mul.lo.s32 	%r23, %r21, %r76;
	sub.s32 	%r24, %r74, %r75;
$L__BB0_10:
	add.s32 	%r26, %r121, %r23;
	setp.ge.s32 	%p7, %r26, %r24;
	@%p7 bra 	$L__BB0_35;
	ld.global.u32 	%r77, [%rd26];
	add.s32 	%r78, %r77, %r26;
	ld.const.u64 	%rd107, [blockedActiveParticleIDList];
	cvta.to.global.u64 	%rd108, %rd107;
	mul.wide.s32 	%rd109, %r78, 4;
	add.s64 	%rd110, %rd108, %rd109;
	ld.global.u32 	%r27, [%rd110];
	mul.wide.s32 	%rd111, %r27, 4;
	add.s64 	%rd37, %rd27, %rd111;
	ld.global.u32 	%r122, [%rd37];
	add.s64 	%rd112, %rd28, %rd111;
	ld.global.u32 	%r123, [%rd112];
	mul.wide.s32 	%rd113, %r27, 8;
	add.s64 	%rd38, %rd29, %rd113;
	ld.global.f64 	%fd337, [%rd38];
	mul.lo.s32 	%r30, %r27, 3;
	mul.wide.s32 	%rd114, %r30, 8;
	add.s64 	%rd39, %rd30, %rd114;
	ld.global.f64 	%fd336, [%rd39];
	ld.global.f64 	%fd335, [%rd39+8];
	ld.global.f64 	%fd334, [%rd39+16];
	setp.lt.s32 	%p8, %r122, 1;
	ld.const.u64 	%rd115, [k1];
	cvta.to.global.u64 	%rd116, %rd115;
	add.s64 	%rd40, %rd116, %rd114;
	add.s64 	%rd41, %rd31, %rd114;
	ld.const.u64 	%rd117, [k3];
	cvta.to.global.u64 	%rd118, %rd117;
	add.s64 	%rd42, %rd118, %rd114;
	@%p8 bra 	$L__BB0_15;
	ld.global.f64 	%fd54, [%rd40];
	st.local.f64 	[%rd1], %fd54;
	ld.global.f64 	%fd55, [%rd40+8];
	st.local.f64 	[%rd1+8], %fd55;
	ld.global.f64 	%fd56, [%rd40+16];
	st.local.f64 	[%rd1+16], %fd56;
	setp.eq.s32 	%p9, %r122, 1;
	@%p9 bra 	$L__BB0_15;
	ld.global.f64 	%fd57, [%rd41];
	st.local.f64 	[%rd2], %fd57;
	ld.global.f64 	%fd58, [%rd41+8];
	st.local.f64 	[%rd2+8], %fd58;
	ld.global.f64 	%fd59, [%rd41+16];
	st.local.f64 	[%rd2+16], %fd59;
	setp.lt.u32 	%p10, %r122, 3;
	@%p10 bra 	$L__BB0_15;
	ld.global.f64 	%fd60, [%rd42];
	st.local.f64 	[%rd3], %fd60;
	ld.global.f64 	%fd61, [%rd42+8];
	st.local.f64 	[%rd3+8], %fd61;
	ld.global.f64 	%fd62, [%rd42+16];
	st.local.f64 	[%rd3+16], %fd62;
$L__BB0_15:
	setp.eq.s32 	%p11, %r122, 3;
	@%p11 bra 	$L__BB0_20;
	setp.eq.s32 	%p12, %r122, 2;
	@%p12 bra 	$L__BB0_19;
	setp.ne.s32 	%p13, %r122, 1;
	mov.f64 	%fd338, %fd334;
	mov.f64 	%fd339, %fd335;
	mov.f64 	%fd340, %fd336;
	@%p13 bra 	$L__BB0_21;
	ld.local.f64 	%fd69, [%rd1];
	fma.rn.f64 	%fd340, %fd69, 0d3FE0000000000000, %fd336;
	ld.local.f64 	%fd70, [%rd1+8];
	fma.rn.f64 	%fd339, %fd70, 0d3FE0000000000000, %fd335;
	ld.local.f64 	%fd71, [%rd1+16];
	fma.rn.f64 	%fd338, %fd71, 0d3FE0000000000000, %fd334;
	bra.uni 	$L__BB0_21;
$L__BB0_19:
	ld.local.f64 	%fd66, [%rd2];
	fma.rn.f64 	%fd340, %fd66, 0d3FE0000000000000, %fd336;
	ld.local.f64 	%fd67, [%rd2+8];
	fma.rn.f64 	%fd339, %fd67, 0d3FE0000000000000, %fd335;
	ld.local.f64 	%fd68, [%rd2+16];
	fma.rn.f64 	%fd338, %fd68, 0d3FE0000000000000, %fd334;
	bra.uni 	$L__BB0_21;
$L__BB0_20:
	ld.local.f64 	%fd63, [%rd3];
	add.f64 	%fd340, %fd336, %fd63;
	ld.local.f64 	%fd64, [%rd3+8];
	add.f64 	%fd339, %fd335, %fd64;
	ld.local.f64 	%fd65, [%rd3+16];
	add.f64 	%fd338, %fd334, %fd65;
$L__BB0_21:
	mov.u32 	%r124, %r123;
$L__BB0_22:
	shl.b32 	%r34, %r124, 2;
	mul.wide.s32 	%rd119, %r34, 4;
	add.s64 	%rd120, %rd184, %rd119;
	ld.u32 	%r79, [%rd120];
	mul.lo.s32 	%r80, %r79, 3;
	mul.wide.s32 	%rd121, %r80, 8;
	add.s64 	%rd122, %rd181, %rd121;
	ld.f64 	%fd72, [%rd122];
	ld.f64 	%fd73, [%rd122+8];
	ld.f64 	%fd74, [%rd122+16];
	ld.u32 	%r81, [%rd120+4];
	mul.lo.s32 	%r82, %r81, 3;
	mul.wide.s32 	%rd123, %r82, 8;
	add.s64 	%rd124, %rd181, %rd123;
	ld.f64 	%fd75, [%rd124];
	ld.f64 	%fd76, [%rd124+8];
	ld.f64 	%fd77, [%rd124+16];
	ld.u32 	%r83, [%rd120+8];
	mul.lo.s32 	%r84, %r83, 3;
	mul.wide.s32 	%rd125, %r84, 8;
	add.s64 	%rd126, %rd181, %rd125;
	ld.f64 	%fd78, [%rd126];
	ld.f64 	%fd79, [%rd126+8];
	ld.f64 	%fd80, [%rd126+16];
	ld.u32 	%r85, [%rd120+12];
	mul.lo.s32 	%r86, %r85, 3;
	mul.wide.s32 	%rd127, %r86, 8;
	add.s64 	%rd128, %rd181, %rd127;
	ld.f64 	%fd81, [%rd128];
	ld.f64 	%fd82, [%rd128+8];
	ld.f64 	%fd83, [%rd128+16];
	sub.f64 	%fd84, %fd340, %fd72;
	sub.f64 	%fd85, %fd339, %fd73;
	sub.f64 	%fd86, %fd338, %fd74;
	sub.f64 	%fd87, %fd75, %fd72;
	sub.f64 	%fd88, %fd78, %fd72;
	sub.f64 	%fd89, %fd81, %fd72;
	sub.f64 	%fd90, %fd76, %fd73;
	sub.f64 	%fd91, %fd79, %fd73;
	sub.f64 	%fd92, %fd82, %fd73;
	sub.f64 	%fd93, %fd77, %fd74;
	sub.f64 	%fd94, %fd80, %fd74;
	sub.f64 	%fd95, %fd83, %fd74;
	mul.f64 	%fd96, %fd95, %fd91;
	mul.f64 	%fd97, %fd94, %fd92;
	sub.f64 	%fd98, %fd96, %fd97;
	mul.f64 	%fd99, %fd94, %fd89;
	mul.f64 	%fd100, %fd88, %fd95;
	sub.f64 	%fd101, %fd99, %fd100;
	mul.f64 	%fd102, %fd90, %fd101;
	fma.rn.f64 	%fd103, %fd87, %fd98, %fd102;
	mul.f64 	%fd104, %fd88, %fd92;
	mul.f64 	%fd105, %fd91, %fd89;
	sub.f64 	%fd106, %fd104, %fd105;
	fma.rn.f64 	%fd107, %fd93, %fd106, %fd103;
	rcp.rn.f64 	%fd108, %fd107;
	sub.f64 	%fd109, %fd91, %fd92;
	sub.f64 	%fd110, %fd94, %fd95;
	mul.f64 	%fd111, %fd95, %fd109;
	mul.f64 	%fd112, %fd92, %fd110;
	sub.f64 	%fd113, %fd111, %fd112;
	sub.f64 	%fd114, %fd88, %fd89;
	mul.f64 	%fd115, %fd89, %fd110;
	mul.f64 	%fd116, %fd95, %fd114;
	sub.f64 	%fd117, %fd115, %fd116;
	mul.f64 	%fd118, %fd92, %fd114;
	mul.f64 	%fd119, %fd109, %fd89;
	sub.f64 	%fd120, %fd118, %fd119;
	mul.f64 	%fd121, %fd85, %fd117;
	fma.rn.f64 	%fd122, %fd84, %fd113, %fd121;
	fma.rn.f64 	%fd123, %fd86, %fd120, %fd122;
	mul.f64 	%fd24, %fd108, %fd123;
	st.local.f64 	[%rd5+8], %fd24;
	mul.f64 	%fd124, %fd92, %fd93;
	mul.f64 	%fd125, %fd95, %fd90;
	sub.f64 	%fd126, %fd124, %fd125;
	mul.f64 	%fd127, %fd95, %fd87;
	mul.f64 	%fd128, %fd89, %fd93;
	sub.f64 	%fd129, %fd127, %fd128;
	mul.f64 	%fd130, %fd89, %fd90;
	mul.f64 	%fd131, %fd92, %fd87;
	sub.f64 	%fd132, %fd130, %fd131;
	mul.f64 	%fd133, %fd85, %fd129;
	fma.rn.f64 	%fd134, %fd84, %fd126, %fd133;
	fma.rn.f64 	%fd135, %fd86, %fd132, %fd134;
	mul.f64 	%fd25, %fd108, %fd135;
	st.local.f64 	[%rd5+16], %fd25;
	setp.lt.f64 	%p14, %fd25, %fd24;
	selp.b32 	%r87, 2, 1, %p14;
	sub.f64 	%fd136, %fd93, %fd94;
	sub.f64 	%fd137, %fd90, %fd91;
	mul.f64 	%fd138, %fd93, %fd137;
	mul.f64 	%fd139, %fd90, %fd136;
	sub.f64 	%fd140, %fd138, %fd139;
	sub.f64 	%fd141, %fd87, %fd88;
	mul.f64 	%fd142, %fd87, %fd136;
	mul.f64 	%fd143, %fd93, %fd141;
	sub.f64 	%fd144, %fd142, %fd143;
	mul.f64 	%fd145, %fd90, %fd141;
	mul.f64 	%fd146, %fd87, %fd137;
	sub.f64 	%fd147, %fd145, %fd146;
	mul.f64 	%fd148, %fd85, %fd144;
	fma.rn.f64 	%fd149, %fd84, %fd140, %fd148;
	fma.rn.f64 	%fd150, %fd86, %fd147, %fd149;
	mul.f64 	%fd26, %fd108, %fd150;
	st.local.f64 	[%rd5+24], %fd26;
	mul.wide.u32 	%rd129, %r87, 8;
	add.s64 	%rd130, %rd5, %rd129;
	ld.local.f64 	%fd151, [%rd130];
	setp.lt.f64 	%p15, %fd26, %fd151;
	selp.b32 	%r88, 3, %r87, %p15;
	mov.f64 	%fd152, 0d3FF0000000000000;
	sub.f64 	%fd153, %fd152, %fd24;
	sub.f64 	%fd154, %fd153, %fd25;
	sub.f64 	%fd27, %fd154, %fd26;
	st.local.f64 	[%rd5], %fd27;
	mul.wide.u32 	%rd131, %r88, 8;
	add.s64 	%rd132, %rd5, %rd131;
	ld.local.f64 	%fd155, [%rd132];
	setp.lt.f64 	%p16, %fd27, %fd155;
	selp.b32 	%r35, 0, %r88, %p16;
	mul.wide.u32 	%rd133, %r35, 8;
	add.s64 	%rd134, %rd5, %rd133;
	ld.local.f64 	%fd156, [%rd134];
	setp.ge.f64 	%p17, %fd156, %fd1;
	mov.u32 	%r37, %r124;
	@%p17 bra 	$L__BB0_24;
	add.s32 	%r90, %r35, %r34;
	mul.wide.s32 	%rd135, %r90, 4;
	add.s64 	%rd136, %rd185, %rd135;
	ld.u32 	%r124, [%rd136];
	setp.ne.s32 	%p18, %r124, -1;
	mov.b32 	%r37, -1;
	@%p18 bra 	$L__BB0_22;
$L__BB0_24:
	setp.ne.s32 	%p19, %r37, -1;
	setp.ltu.f64 	%p20, %fd337, %fd48;
	and.pred  	%p21, %p19, %p20;
	@%p21 bra 	$L__BB0_36;
	setp.eq.s32 	%p30, %r37, -1;
	@%p30 bra 	$L__BB0_27;
	add.s32 	%r102, %r37, %r3;
	mul.wide.s32 	%rd151, %r102, 4;
	add.s64 	%rd152, %rd32, %rd151;
	ld.global.u32 	%r127, [%rd152];
	bra.uni 	$L__BB0_30;
$L__BB0_27:
	add.s32 	%r103, %r123, %r3;
	mul.wide.s32 	%rd153, %r103, 4;
	add.s64 	%rd154, %rd32, %rd153;
	ld.global.u32 	%r126, [%rd154];
$L__BB0_28:
	shl.b32 	%r41, %r126, 2;
	mul.wide.s32 	%rd155, %r41, 4;
	add.s64 	%rd156, %rd33, %rd155;
	ld.global.u32 	%r104, [%rd156];
	mul.lo.s32 	%r105, %r104, 3;
	mul.wide.s32 	%rd157, %r105, 8;
	add.s64 	%rd158, %rd35, %rd157;
	ld.global.f64 	%fd236, [%rd158];
	ld.global.f64 	%fd237, [%rd158+8];
	ld.global.f64 	%fd238, [%rd158+16];
	ld.global.u32 	%r106, [%rd156+4];
	mul.lo.s32 	%r107, %r106, 3;
	mul.wide.s32 	%rd159, %r107, 8;
	add.s64 	%rd160, %rd35, %rd159;
	ld.global.f64 	%fd239, [%rd160];
	ld.global.f64 	%fd240, [%rd160+8];
	ld.global.f64 	%fd241, [%rd160+16];
	ld.global.u32 	%r108, [%rd156+8];
	mul.lo.s32 	%r109, %r108, 3;
	mul.wide.s32 	%rd161, %r109, 8;
	add.s64 	%rd162, %rd35, %rd161;
	ld.global.f64 	%fd242, [%rd162];
	ld.global.f64 	%fd243, [%rd162+8];
	ld.global.f64 	%fd244, [%rd162+16];
	ld.global.u32 	%r110, [%rd156+12];
	mul.lo.s32 	%r111, %r110, 3;
	mul.wide.s32 	%rd163, %r111, 8;
	add.s64 	%rd164, %rd35, %rd163;
	ld.global.f64 	%fd245, [%rd164];
	ld.global.f64 	%fd246, [%rd164+8];
	ld.global.f64 	%fd247, [%rd164+16];
	sub.f64 	%fd248, %fd340, %fd236;
	sub.f64 	%fd249, %fd339, %fd237;
	sub.f64 	%fd250, %fd338, %fd238;
	sub.f64 	%fd251, %fd239, %fd236;
	sub.f64 	%fd252, %fd242, %fd236;
	sub.f64 	%fd253, %fd245, %fd236;
	sub.f64 	%fd254, %fd240, %fd237;
	sub.f64 	%fd255, %fd243, %fd237;
	sub.f64 	%fd256, %fd246, %fd237;
	sub.f64 	%fd257, %fd241, %fd238;
	sub.f64 	%fd258, %fd244, %fd238;
	sub.f64 	%fd259, %fd247, %fd238;
	mul.f64 	%fd260, %fd259, %fd255;
	mul.f64 	%fd261, %fd258, %fd256;
	sub.f64 	%fd262, %fd260, %fd261;
	mul.f64 	%fd263, %fd258, %fd253;
	mul.f64 	%fd264, %fd252, %fd259;
	sub.f64 	%fd265, %fd263, %fd264;
	mul.f64 	%fd266, %fd254, %fd265;
	fma.rn.f64 	%fd267, %fd251, %fd262, %fd266;
	mul.f64 	%fd268, %fd252, %fd256;
	mul.f64 	%fd269, %fd255, %fd253;
	sub.f64 	%fd270, %fd268, %fd269;
	fma.rn.f64 	%fd271, %fd257, %fd270, %fd267;
	rcp.rn.f64 	%fd272, %fd271;
	sub.f64 	%fd273, %fd255, %fd256;
	sub.f64 	%fd274, %fd258, %fd259;
	mul.f64 	%fd275, %fd259, %fd273;
	mul.f64 	%fd276, %fd256, %fd274;
	sub.f64 	%fd277, %fd275, %fd276;
	sub.f64 	%fd278, %fd252, %fd253;
	mul.f64 	%fd279, %fd253, %fd274;
	mul.f64 	%fd280, %fd259, %fd278;
	sub.f64 	%fd281, %fd279, %fd280;
	mul.f64 	%fd282, %fd256, %fd278;
	mul.f64 	%fd283, %fd273, %fd253;
	sub.f64 	%fd284, %fd282, %fd283;
	mul.f64 	%fd285, %fd249, %fd281;
	fma.rn.f64 	%fd286, %fd248, %fd277, %fd285;
	fma.rn.f64 	%fd287, %fd250, %fd284, %fd286;
	mul.f64 	%fd288, %fd272, %fd287;
	st.local.f64 	[%rd5+8], %fd288;
	mul.f64 	%fd289, %fd256, %fd257;
	mul.f64 	%fd290, %fd259, %fd254;
	sub.f64 	%fd291, %fd289, %fd290;
	mul.f64 	%fd292, %fd259, %fd251;
	mul.f64 	%fd293, %fd253, %fd257;
	sub.f64 	%fd294, %fd292, %fd293;
	mul.f64 	%fd295, %fd253, %fd254;
	mul.f64 	%fd296, %fd256, %fd251;
	sub.f64 	%fd297, %fd295, %fd296;
	mul.f64 	%fd298, %fd249, %fd294;
	fma.rn.f64 	%fd299, %fd248, %fd291, %fd298;
	fma.rn.f64 	%fd300, %fd250, %fd297, %fd299;
	mul.f64 	%fd301, %fd272, %fd300;
	st.local.f64 	[%rd5+16], %fd301;
	setp.lt.f64 	%p31, %fd301, %fd288;
	selp.b32 	%r112, 2, 1, %p31;
	sub.f64 	%fd302, %fd257, %fd258;
	sub.f64 	%fd303, %fd254, %fd255;
	mul.f64 	%fd304, %fd257, %fd303;
	mul.f64 	%fd305, %fd254, %fd302;
	sub.f64 	%fd306, %fd304, %fd305;
	sub.f64 	%fd307, %fd251, %fd252;
	mul.f64 	%fd308, %fd251, %fd302;
	mul.f64 	%fd309, %fd257, %fd307;
	sub.f64 	%fd310, %fd308, %fd309;
	mul.f64 	%fd311, %fd254, %fd307;
	mul.f64 	%fd312, %fd251, %fd303;
	sub.f64 	%fd313, %fd311, %fd312;
	mul.f64 	%fd314, %fd249, %fd310;
	fma.rn.f64 	%fd315, %fd248, %fd306, %fd314;
	fma.rn.f64 	%fd316, %fd250, %fd313, %fd315;
	mul.f64 	%fd317, %fd272, %fd316;
	st.local.f64 	[%rd5+24], %fd317;
	mul.wide.u32 	%rd165, %r112, 8;
	add.s64 	%rd166, %rd5, %rd165;
	ld.local.f64 	%fd318, [%rd166];
	setp.lt.f64 	%p32, %fd317, %fd318;
	selp.b32 	%r113, 3, %r112, %p32;
	mov.f64 	%fd319, 0d3FF0000000000000;
	sub.f64 	%fd320, %fd319, %fd288;
	sub.f64 	%fd321, %fd320, %fd301;
	sub.f64 	%fd322, %fd321, %fd317;
	st.local.f64 	[%rd5], %fd322;
	mul.wide.u32 	%rd167, %r113, 8;
	add.s64 	%rd168, %rd5, %rd167;
	ld.local.f64 	%fd323, [%rd168];
	setp.lt.f64 	%p33, %fd322, %fd323;
	selp.b32 	%r42, 0, %r113, %p33;
	mul.wide.u32 	%rd169, %r42, 8;
	add.s64 	%rd170, %rd5, %rd169;
	ld.local.f64 	%fd324, [%rd170];
	setp.ge.f64 	%p34, %fd324, %fd1;
	mov.u32 	%r127, %r126;
	@%p34 bra 	$L__BB0_30;
	add.s32 	%r115, %r42, %r41;
	mul.wide.s32 	%rd171, %r115, 4;
	add.s64 	%rd172, %rd34, %rd171;
	ld.global.u32 	%r126, [%rd172];
	setp.ne.s32 	%p35, %r126, -1;
	mov.b32 	%r127, -1;
	@%p35 bra 	$L__BB0_28;
$L__BB0_30:
	setp.ge.f64 	%p36, %fd337, %fd48;
	setp.ne.s32 	%p37, %r127, -1;
	sub.s32 	%r116, -2, %r127;
	selp.b32 	%r117, %r116, %r127, %p37;
	selp.b32 	%r118, %r117, %r127, %p36;
	st.global.f64 	[%rd38], %fd337;
	st.global.u32 	[%rd37], %r122;
	st.global.f64 	[%rd39], %fd336;
	st.global.f64 	[%rd39+8], %fd335;
	st.global.f64 	[%rd39+16], %fd334;
	ld.const.u64 	%rd173, [placesOfInterest];
	cvta.to.global.u64 	%rd174, %rd173;
	mul.wide.s32 	%rd175, %r30, 8;
	add.s64 	%rd176, %rd174, %rd175;
	st.global.f64 	[%rd176], %fd340;
	st.global.f64 	[%rd176+8], %fd339;
	st.global.f64 	[%rd176+16], %fd338;
	ld.const.u64 	%rd177, [exitCells];
	cvta.to.global.u64 	%rd178, %rd177;
	mul.wide.s32 	%rd179, %r27, 4;
	add.s64 	%rd180, %rd178, %rd179;
	st.global.u32 	[%rd180], %r118;
	setp.lt.s32 	%p38, %r122, 1;
	@%p38 bra 	$L__BB0_34;
	ld.local.f64 	%fd325, [%rd1];
	st.global.f64 	[%rd40], %fd325;
	ld.local.f64 	%fd326, [%rd1+8];
	st.global.f64 	[%rd40+8], %fd326;
	ld.local.f64 	%fd327, [%rd1+16];
	st.global.f64 	[%rd40+16], %fd327;
	setp.eq.s32 	%p39, %r122, 1;
	@%p39 bra 	$L__BB0_34;
	ld.local.f64 	%fd328, [%rd2];
	st.global.f64 	[%rd41], %fd328;
	ld.local.f64 	%fd329, [%rd2+8];
	st.global.f64 	[%rd41+8], %fd329;
	ld.local.f64 	%fd330, [%rd2+16];
	st.global.f64 	[%rd41+16], %fd330;
	setp.lt.u32 	%p40, %r122, 3;
	@%p40 bra 	$L__BB0_34;
	ld.local.f64 	%fd331, [%rd3];
	st.global.f64 	[%rd42], %fd331;
	ld.local.f64 	%fd332, [%rd3+8];
	st.global.f64 	[%rd42+8], %fd332;
	ld.local.f64 	%fd333, [%rd3+16];
	st.global.f64 	[%rd42+16], %fd333;
$L__BB0_34:
	add.s32 	%r121, %r121, %r20;
	setp.lt.u32 	%p41, %r121, %r21;
	@%p41 bra 	$L__BB0_10;
$L__BB0_35:
	ret;
$L__BB0_36:
	add.s32 	%r91, %r122, -1;
	setp.lt.u32 	%p22, %r91, 2;
	@%p22 bra 	$L__BB0_49;
	mov.f64 	%fd341, %fd337;
	@%p11 bra 	$L__BB0_38;
	bra.uni 	$L__BB0_39;
$L__BB0_38:
	add.f64 	%fd341, %fd49, %fd337;
$L__BB0_39:
	sub.f64 	%fd157, %fd48, %fd341;
	div.rn.f64 	%fd158, %fd157, %fd3;
	shl.b32 	%r92, %r37, 2;
	mov.f64 	%fd159, 0d3FF0000000000000;
	sub.f64 	%fd160, %fd159, %fd158;
	mul.wide.s32 	%rd137, %r92, 4;
	add.s64 	%rd138, %rd184, %rd137;
	ld.u32 	%r93, [%rd138];
	mul.lo.s32 	%r94, %r93, 3;
	mul.wide.s32 	%rd139, %r94, 8;
	add.s64 	%rd140, %rd182, %rd139;
	ld.f64 	%fd161, [%rd140];
	add.s64 	%rd141, %rd183, %rd139;
	ld.f64 	%fd162, [%rd141];
	mul.f64 	%fd163, %fd160, %fd162;
	fma.rn.f64 	%fd31, %fd158, %fd161, %fd163;
	ld.f64 	%fd164, [%rd140+8];
	ld.f64 	%fd165, [%rd141+8];
	mul.f64 	%fd166, %fd160, %fd165;
	fma.rn.f64 	%fd32, %fd158, %fd164, %fd166;
	ld.f64 	%fd167, [%rd140+16];
	ld.f64 	%fd168, [%rd141+16];
	mul.f64 	%fd169, %fd160, %fd168;
	fma.rn.f64 	%fd33, %fd158, %fd167, %fd169;
	ld.u32 	%r95, [%rd138+4];
	mul.lo.s32 	%r96, %r95, 3;
	mul.wide.s32 	%rd142, %r96, 8;
	add.s64 	%rd143, %rd182, %rd142;
	ld.f64 	%fd170, [%rd143];
	add.s64 	%rd144, %rd183, %rd142;
	ld.f64 	%fd171, [%rd144];
	mul.f64 	%fd172, %fd160, %fd171;
	fma.rn.f64 	%fd34, %fd158, %fd170, %fd172;
	ld.f64 	%fd173, [%rd143+8];
	ld.f64 	%fd174, [%rd144+8];
	mul.f64 	%fd175, %fd160, %fd174;
	fma.rn.f64 	%fd35, %fd158, %fd173, %fd175;
	ld.f64 	%fd176, [%rd143+16];
	ld.f64 	%fd177, [%rd144+16];
	mul.f64 	%fd178, %fd160, %fd177;
	fma.rn.f64 	%fd36, %fd158, %fd176, %fd178;
	ld.u32 	%r97, [%rd138+8];
	mul.lo.s32 	%r98, %r97, 3;
	mul.wide.s32 	%rd145, %r98, 8;
	add.s64 	%rd146, %rd182, %rd145;
	ld.f64 	%fd179, [%rd146];
	add.s64 	%rd147, %rd183, %rd145;
	ld.f64 	%fd180, [%rd147];
	mul.f64 	%fd181, %fd160, %fd180;
	fma.rn.f64 	%fd37, %fd158, %fd179, %fd181;
	ld.f64 	%fd182, [%rd146+8];
	ld.f64 	%fd183, [%rd147+8];
	mul.f64 	%fd184, %fd160, %fd183;
	fma.rn.f64 	%fd38, %fd158, %fd182, %fd184;
	ld.f64 	%fd185, [%rd146+16];
	ld.f64 	%fd186, [%rd147+16];
	mul.f64 	%fd187, %fd160, %fd186;
	fma.rn.f64 	%fd39, %fd158, %fd185, %fd187;
	ld.u32 	%r99, [%rd138+12];
	mul.lo.s32 	%r100, %r99, 3;
	mul.wide.s32 	%rd148, %r100, 8;
	add.s64 	%rd149, %rd182, %rd148;
	ld.f64 	%fd188, [%rd149];
	add.s64 	%rd150, %rd183, %rd148;
	ld.f64 	%fd189, [%rd150];
	mul.f64 	%fd190, %fd160, %fd189;
	fma.rn.f64 	%fd40, %fd158, %fd188, %fd190;
	ld.f64 	%fd191, [%rd149+8];
	ld.f64 	%fd192, [%rd150+8];
	mul.f64 	%fd193, %fd160, %fd192;
	fma.rn.f64 	%fd41, %fd158, %fd191, %fd193;
	ld.f64 	%fd194, [%rd149+16];
	ld.f64 	%fd195, [%rd150+16];
	mul.f64 	%fd196, %fd160, %fd195;
	fma.rn.f64 	%fd42, %fd158, %fd194, %fd196;
	setp.gt.s32 	%p24, %r122, 1;
	@%p24 bra 	$L__BB0_43;
	setp.eq.s32 	%p27, %r122, 0;
	mov.u64 	%rd188, %rd1;
	@%p27 bra 	$L__BB0_46;
	setp.eq.s32 	%p28, %r122, 1;
	mov.u64 	%rd188, %rd187;
	@%p28 bra 	$L__BB0_42;
	bra.uni 	$L__BB0_46;
$L__BB0_42:
	mov.u64 	%rd188, %rd2;
	bra.uni 	$L__BB0_46;
$L__BB0_43:
	setp.eq.s32 	%p25, %r122, 2;
	mov.u64 	%rd188, %rd3;
	@%p25 bra 	$L__BB0_46;
	mov.u64 	%rd188, %rd187;
	@%p11 bra 	$L__BB0_45;
	bra.uni 	$L__BB0_46;
$L__BB0_45:
	mov.u64 	%rd188, %rd4;
$L__BB0_46:
	fma.rn.f64 	%fd197, %fd31, %fd27, 0d0000000000000000;
	fma.rn.f64 	%fd198, %fd32, %fd27, 0d0000000000000000;
	fma.rn.f64 	%fd199, %fd33, %fd27, 0d0000000000000000;
	fma.rn.f64 	%fd200, %fd34, %fd24, %fd197;
	fma.rn.f64 	%fd201, %fd35, %fd24, %fd198;
	fma.rn.f64 	%fd202, %fd36, %fd24, %fd199;
	fma.rn.f64 	%fd203, %fd37, %fd25, %fd200;
	fma.rn.f64 	%fd204, %fd38, %fd25, %fd201;
	fma.rn.f64 	%fd205, %fd39, %fd25, %fd202;
	fma.rn.f64 	%fd206, %fd40, %fd26, %fd203;
	fma.rn.f64 	%fd207, %fd41, %fd26, %fd204;
	fma.rn.f64 	%fd208, %fd42, %fd26, %fd205;
	mul.f64 	%fd209, %fd49, %fd206;
	st.local.f64 	[%rd188], %fd209;
	mul.f64 	%fd210, %fd49, %fd207;
	st.local.f64 	[%rd188+8], %fd210;
	mul.f64 	%fd211, %fd49, %fd208;
	st.local.f64 	[%rd188+16], %fd211;
	setp.ne.s32 	%p29, %r122, 3;
	@%p29 bra 	$L__BB0_48;
	add.f64 	%fd337, %fd49, %fd337;
	ld.local.f64 	%fd212, [%rd1];
	ld.local.f64 	%fd213, [%rd2];
	ld.local.f64 	%fd214, [%rd3];
	add.f64 	%fd215, %fd213, %fd214;
	fma.rn.f64 	%fd216, %fd215, 0d4000000000000000, %fd212;
	ld.local.f64 	%fd217, [%rd4];
	add.f64 	%fd218, %fd217, %fd216;
	div.rn.f64 	%fd219, %fd218, 0d4018000000000000;
	add.f64 	%fd336, %fd336, %fd219;
	ld.local.f64 	%fd220, [%rd1+8];
	ld.local.f64 	%fd221, [%rd2+8];
	ld.local.f64 	%fd222, [%rd3+8];
	add.f64 	%fd223, %fd221, %fd222;
	fma.rn.f64 	%fd224, %fd223, 0d4000000000000000, %fd220;
	ld.local.f64 	%fd225, [%rd4+8];
	add.f64 	%fd226, %fd225, %fd224;
	div.rn.f64 	%fd227, %fd226, 0d4018000000000000;
	add.f64 	%fd335, %fd335, %fd227;
	ld.local.f64 	%fd228, [%rd1+16];
	ld.local.f64 	%fd229, [%rd2+16];
	ld.local.f64 	%fd230, [%rd3+16];
	add.f64 	%fd231, %fd229, %fd230;
	fma.rn.f64 	%fd232, %fd231, 0d4000000000000000, %fd228;
	ld.local.f64 	%fd233, [%rd4+16];
	add.f64 	%fd234, %fd233, %fd232;
	div.rn.f64 	%fd235, %fd234, 0d4018000000000000;
	add.f64 	%fd334, %fd334, %fd235;
	mov.b32 	%r122, 0;
	mov.u32 	%r123, %r37;
	mov.u64 	%rd187, %rd188;
	bra.uni 	$L__BB0_15;
$L__BB0_48:
	add.s32 	%r122, %r122, 1;
	mov.u32 	%r123, %r37;
	mov.u64 	%rd187, %rd188;
	bra.uni 	$L__BB0_15;
$L__BB0_49:
	add.f64 	%fd341, %fd2, %fd337;
	bra.uni 	$L__BB0_39;

}


// ===== COMPILED SASS (sm_100) =====

	.target	sm_100

	.elftype	@"ET_EXEC"


//--------------------- .note.nv.tkinfo           --------------------------
	.section	.note.nv.tkinfo,"",@"SHT_NOTE"
	.sectionflags	@"SHF_NOTE_NV_TKINFO"
	.tkinfo
        /*0018*/ 	.word	0x00000002
        /*0030*/ 	.string	""
        /*0030*/ 	.string	"ptxas"
        /*0030*/ 	.string	"Cuda compilation tools, release 13.0, V13.0.88"
        /*0030*/ 	.string	"Build cuda_13.0.r13.0/compiler.36424714_0"
        /*0030*/ 	.string	"-arch sm_100 -m 64 "



//--------------------- .note.nv.cuinfo           --------------------------
	.section	.note.nv.cuinfo,"",@"SHT_NOTE"
	.sectionflags	@"SHF_NOTE_NV_CUINFO"
        /*0018*/ 	.short	0x0002
        /*001a*/ 	.short	0x0064
        /*001c*/ 	.short	0x0082
	.zero		2


//--------------------- .nv.info                  --------------------------
	.section	.nv.info,"",@"SHT_CUDA_INFO"
	.align	4


	//----- nvinfo : EIATTR_REGCOUNT
	.align		4
        /*0000*/ 	.byte	0x04, 0x2f
        /*0002*/ 	.short	(.L_28 - .L_27)
	.align		4
.L_27:
        /*0004*/ 	.word	index@(_Z25BlockedTracingKernelOfRK4ddddii)
        /*0008*/ 	.word	0x00000048


	//----- nvinfo : EIATTR_FRAME_SIZE
	.align		4
.L_28:
        /*000c*/ 	.byte	0x04, 0x11
        /*000e*/ 	.short	(.L_30 - .L_29)
	.align		4
.L_29:
        /*0010*/ 	.word	index@($__internal_1_$__cuda_sm20_div_rn_f64_full)
        /*0014*/ 	.word	0x00000080


	//----- nvinfo : EIATTR_FRAME_SIZE
	.align		4
.L_30:
        /*0018*/ 	.byte	0x04, 0x11
        /*001a*/ 	.short	(.L_32 - .L_31)
	.align		4
.L_31:
        /*001c*/ 	.word	index@($__internal_0_$__cuda_sm20_dblrcp_rn_slowpath_v3)
        /*0020*/ 	.word	0x00000080


	//----- nvinfo : EIATTR_FRAME_SIZE
	.align		4
.L_32:
        /*0024*/ 	.byte	0x04, 0x11
        /*0026*/ 	.short	(.L_34 - .L_33)
	.align		4
.L_33:
        /*0028*/ 	.word	index@(_Z25BlockedTracingKernelOfRK4ddddii)
        /*002c*/ 	.word	0x00000080


	//----- nvinfo : EIATTR_MIN_STACK_SIZE
	.align		4
.L_34:
        /*0030*/ 	.byte	0x04, 0x12
        /*0032*/ 	.short	(.L_36 - .L_35)
	.align		4
.L_35:
        /*0034*/ 	.word	index@(_Z25BlockedTracingKernelOfRK4ddddii)
        /*0038*/ 	.word	0x00000080
.L_36:


//--------------------- .nv.compat                --------------------------
	.section	.nv.compat,"",@"SHT_CUDA_COMPAT_INFO"
	.align	4
        /*0000*/ 	.byte	0x02, 0x09, 0x00, 0x00, 0x02, 0x02, 0x01, 0x00, 0x02, 0x05, 0x05, 0x00, 0x03, 0x07, 0x01, 0x01
        /*0010*/ 	.byte	0x02, 0x03, 0x00, 0x00, 0x02, 0x06, 0x01, 0x00, 0x04, 0x0b, 0x08, 0x00, 0x01, 0x00, 0x00, 0x00
        /*0020*/ 	.byte	0x00, 0x00, 0x00, 0x00


//--------------------- .nv.info._Z25BlockedTracingKernelOfRK4ddddii --------------------------
	.section	.nv.info._Z25BlockedTracingKernelOfRK4ddddii,"",@"SHT_CUDA_INFO"
	.sectionflags	@""
	.align	4


	//----- nvinfo : EIATTR_CUDA_API_VERSION
	.align		4
        /*0000*/ 	.byte	0x04, 0x37
        /*0002*/ 	.short	(.L_38 - .L_37)
.L_37:
        /*0004*/ 	.word	0x00000082


	//----- nvinfo : EIATTR_KPARAM_INFO
	.align		4
.L_38:
        /*0008*/ 	.byte	0x04, 0x17
        /*000a*/ 	.short	(.L_40 - .L_39)
.L_39:
        /*000c*/ 	.word	0x00000000
        /*0010*/ 	.short	0x0005
        /*0012*/ 	.short	0x0024
        /*0014*/ 	.byte	0x00, 0xf0, 0x11, 0x00


	//----- nvinfo : EIATTR_KPARAM_INFO
	.align		4
.L_40:
        /*0018*/ 	.byte	0x04, 0x17
        /*001a*/ 	.short	(.L_42 - .L_41)
.L_41:
        /*001c*/ 	.word	0x00000000
        /*0020*/ 	.short	0x0004
        /*0022*/ 	.short	0x0020
        /*0024*/ 	.byte	0x00, 0xf0, 0x11, 0x00


	//----- nvinfo : EIATTR_KPARAM_INFO
	.align		4
.L_42:
        /*0028*/ 	.byte	0x04, 0x17
        /*002a*/ 	.short	(.L_44 - .L_43)
.L_43:
        /*002c*/ 	.word	0x00000000
        /*0030*/ 	.short	0x0003
        /*0032*/ 	.short	0x0018
        /*0034*/ 	.byte	0x00, 0xf0, 0x21, 0x00


	//----- nvinfo : EIATTR_KPARAM_INFO
	.align		4
.L_44:
        /*0038*/ 	.byte	0x04, 0x17
        /*003a*/ 	.short	(.L_46 - .L_45)
.L_45:
        /*003c*/ 	.word	0x00000000
        /*0040*/ 	.short	0x0002
        /*0042*/ 	.short	0x0010
        /*0044*/ 	.byte	0x00, 0xf0, 0x21, 0x00


	//----- nvinfo : EIATTR_KPARAM_INFO
	.align		4
.L_46:
        /*0048*/ 	.byte	0x04, 0x17
        /*004a*/ 	.short	(.L_48 - .L_47)
.L_47:
        /*004c*/ 	.word	0x00000000
        /*0050*/ 	.short	0x0001
        /*0052*/ 	.short	0x0008
        /*0054*/ 	.byte	0x00, 0xf0, 0x21, 0x00


	//----- nvinfo : EIATTR_KPARAM_INFO
	.align		4
.L_48:
        /*0058*/ 	.byte	0x04, 0x17
        /*005a*/ 	.short	(.L_50 - .L_49)
.L_49:
        /*005c*/ 	.word	0x00000000
        /*0060*/ 	.short	0x0000
        /*0062*/ 	.short	0x0000
        /*0064*/ 	.byte	0x00, 0xf0, 0x21, 0x00


	//----- nvinfo : EIATTR_SPARSE_MMA_MASK
	.align		4
.L_50:
        /*0068*/ 	.byte	0x03, 0x50
        /*006a*/ 	.short	0x0000


	//----- nvinfo : EIATTR_MAXREG_COUNT
	.align		4
        /*006c*/ 	.byte	0x03, 0x1b
        /*006e*/ 	.short	0x00ff


	//----- nvinfo : EIATTR_NUM_BARRIERS
	.align		4
        /*0070*/ 	.byte	0x02, 0x4c
        /*0072*/ 	.byte	0x01
	.zero		1


	//----- nvinfo : EIATTR_MERCURY_ISA_VERSION
	.align		4
        /*0074*/ 	.byte	0x03, 0x5f
        /*0076*/ 	.short	0x0101


	//----- nvinfo : EIATTR_VRC_CTA_INIT_COUNT
	.align		4
        /*0078*/ 	.byte	0x02, 0x4a
	.zero		1
	.zero		1


	//----- nvinfo : EIATTR_EXIT_INSTR_OFFSETS
	.align		4
        /*007c*/ 	.byte	0x04, 0x1c
        /*007e*/ 	.short	(.L_52 - .L_51)


	//   ....[0]....
.L_51:
        /*0080*/ 	.word	0x00000730


	//   ....[1]....
        /*0084*/ 	.word	0x000008b0


	//   ....[2]....
        /*0088*/ 	.word	0x000032f0


	//----- nvinfo : EIATTR_CRS_STACK_SIZE
	.align		4
.L_52:
        /*008c*/ 	.byte	0x04, 0x1e
        /*008e*/ 	.short	(.L_54 - .L_53)
.L_53:
        /*0090*/ 	.word	0x00000000


	//----- nvinfo : EIATTR_CBANK_PARAM_SIZE
	.align		4
.L_54:
        /*0094*/ 	.byte	0x03, 0x19
        /*0096*/ 	.short	0x0028


	//----- nvinfo : EIATTR_PARAM_CBANK
	.align		4
        /*0098*/ 	.byte	0x04, 0x0a
        /*009a*/ 	.short	(.L_56 - .L_55)
	.align		4
.L_55:
        /*009c*/ 	.word	index@(.nv.constant0._Z25BlockedTracingKernelOfRK4ddddii)
        /*00a0*/ 	.short	0x0380
        /*00a2*/ 	.short	0x0028


	//----- nvinfo : EIATTR_SW_WAR
	.align		4
.L_56:
        /*00a4*/ 	.byte	0x04, 0x36
        /*00a6*/ 	.short	(.L_58 - .L_57)
.L_57:
        /*00a8*/ 	.word	0x00000008
.L_58:


//--------------------- .nv.callgraph             --------------------------
	.section	.nv.callgraph,"",@"SHT_CUDA_CALLGRAPH"
	.align	4
	.sectionentsize	8
	.align		4
        /*0000*/ 	.word	0x00000000
	.align		4
        /*0004*/ 	.word	0xffffffff
	.align		4
        /*0008*/ 	.word	0x00000000
	.align		4
        /*000c*/ 	.word	0xfffffffe
	.align		4
        /*0010*/ 	.word	0x00000000
	.align		4
        /*0014*/ 	.word	0xfffffffd
	.align		4
        /*0018*/ 	.word	0x00000000
	.align		4
        /*001c*/ 	.word	0xfffffffc


//--------------------- .nv.constant3             --------------------------
	.section	.nv.constant3,"a",@progbits
	.align	8
.nv.constant3:
	.type		globalVertexPositions,@object
	.size		globalVertexPositions,(globalTetrahedralConnectivities - globalVertexPositions)
globalVertexPositions:
	.zero		8
	.type		globalTetrahedralConnectivities,@object
	.size		globalTetrahedralConnectivities,(globalTetrahedralLinks - globalTetrahedralConnectivities)
globalTetrahedralConnectivities:
	.zero		8
	.type		globalTetrahedralLinks,@object
	.size		globalTetrahedralLinks,(startOffsetInCell - globalTetrahedralLinks)
globalTetrahedralLinks:
	.zero		8
	.type		startOffsetInCell,@object
	.size		startOffsetInCell,(startOffsetInPoint - startOffsetInCell)
startOffsetInCell:
	.zero		8
	.type		startOffsetInPoint,@object
	.size		startOffsetInPoint,(vertexPositionsForBig - startOffsetInPoint)
startOffsetInPoint:
	.zero		8
	.type		vertexPositionsForBig,@object
	.size		vertexPositionsForBig,(startVelocitiesForBig - vertexPositionsForBig)
vertexPositionsForBig:
	.zero		8
	.type		startVelocitiesForBig,@object
	.size		startVelocitiesForBig,(endVelocitiesForBig - startVelocitiesForBig)
startVelocitiesForBig:
	.zero		8
	.type		endVelocitiesForBig,@object
	.size		endVelocitiesForBig,(blockedLocalConnectivities - endVelocitiesForBig)
endVelocitiesForBig:
	.zero		8
	.type		blockedLocalConnectivities,@object
	.size		blockedLocalConnectivities,(blockedLocalLinks - blockedLocalConnectivities)
blockedLocalConnectivities:
	.zero		8
	.type		blockedLocalLinks,@object
	.size		blockedLocalLinks,(blockedGlobalCellIDs - blockedLocalLinks)
blockedLocalLinks:
	.zero		8
	.type		blockedGlobalCellIDs,@object
	.size		blockedGlobalCellIDs,(activeBlockList - blockedGlobalCellIDs)
blockedGlobalCellIDs:
	.zero		8
	.type		activeBlockList,@object
	.size		activeBlockList,(blockOfGroups - activeBlockList)
activeBlockList:
	.zero		8
	.type		blockOfGroups,@object
	.size		blockOfGroups,(offsetInBlocks - blockOfGroups)
blockOfGroups:
	.zero		8
	.type		offsetInBlocks,@object
	.size		offsetInBlocks,(stage - offsetInBlocks)
offsetInBlocks:
	.zero		8
	.type		stage,@object
	.size		stage,(lastPosition - stage)
stage:
	.zero		8
	.type		lastPosition,@object
	.size		lastPosition,(k1 - lastPosition)
lastPosition:
	.zero		8
	.type		k1,@object
	.size		k1,(k2 - k1)
k1:
	.zero		8
	.type		k2,@object
	.size		k2,(k3 - k2)
k2:
	.zero		8
	.type		k3,@object
	.size		k3,(pastTimes - k3)
k3:
	.zero		8
	.type		pastTimes,@object
	.size		pastTimes,(placesOfInterest - pastTimes)
pastTimes:
	.zero		8
	.type		placesOfInterest,@object
	.size		placesOfInterest,(startOffsetInParticle - placesOfInterest)
placesOfInterest:
	.zero		8
	.type		startOffsetInParticle,@object
	.size		startOffsetInParticle,(blockedActiveParticleIDList - startOffsetInParticle)
startOffsetInParticle:
	.zero		8
	.type		blockedActiveParticleIDList,@object
	.size		blockedActiveParticleIDList,(cellLocations - blockedActiveParticleIDList)
blockedActiveParticleIDList:
	.zero		8
	.type		cellLocations,@object
	.size		cellLocations,(exitCells - cellLocations)
cellLocations:
	.zero		8
	.type		exitCells,@object
	.size		exitCells,(timeStep - exitCells)
exitCells:
	.zero		8
	.type		timeStep,@object
	.size		timeStep,(epsilon - timeStep)
timeStep:
	.zero		8
	.type		epsilon,@object
	.size		epsilon,(.L_26 - epsilon)
epsilon:
	.zero		8
.L_26:


//--------------------- .text._Z25BlockedTracingKernelOfRK4ddddii --------------------------
	.section	.text._Z25BlockedTracingKernelOfRK4ddddii,"ax",@progbits
	.align	128
        .global         _Z25BlockedTracingKernelOfRK4ddddii
        .type           _Z25BlockedTracingKernelOfRK4ddddii,@function
        .size           _Z25BlockedTracingKernelOfRK4ddddii,(.L_x_58 - _Z25BlockedTracingKernelOfRK4ddddii)
        .other          _Z25BlockedTracingKernelOfRK4ddddii,@"STO_CUDA_ENTRY STV_DEFAULT"
_Z25BlockedTracingKernelOfRK4ddddii:
.text._Z25BlockedTracingKernelOfRK4ddddii:
[----:B------:R-:W0:Y:S01]  /*0000*/  LDC R1, c[0x0][0x37c] ;  /* 0x0000df00ff017b82 */ /* 0x000e220000000800 */
[----:B------:R-:W1:Y:S07]  /*0010*/  S2R R0, SR_CTAID.X ;  /* 0x0000000000007919 */ /* 0x000e6e0000002500 */
[----:B------:R-:W1:Y:S01]  /*0020*/  LDC.64 R2, c[0x3][0x60] ;  /* 0x00c01800ff027b82 */ /* 0x000e620000000a00 */
[----:B------:R-:W2:Y:S01]  /*0030*/  LDCU.64 UR12, c[0x0][0x358] ;  /* 0x00006b00ff0c77ac */ /* 0x000ea20008000a00 */
[----:B0-----:R-:W-:Y:S01]  /*0040*/  VIADD R1, R1, 0xffffff80 ;  /* 0xffffff8001017836 */ /* 0x001fe20000000000 */
[----:B------:R-:W0:Y:S05]  /*0050*/  LDCU.64 UR4, c[0x3][0x58] ;  /* 0x00c00b00ff0477ac */ /* 0x000e2a0008000a00 */
[----:B------:R-:W3:Y:S08]  /*0060*/  LDC.64 R4, c[0x3][0x18] ;  /* 0x00c00600ff047b82 */ /* 0x000ef00000000a00 */
[----:B------:R-:W4:Y:S01]  /*0070*/  LDC.64 R6, c[0x3][0x20] ;  /* 0x00c00800ff067b82 */ /* 0x000f220000000a00 */
[----:B-1----:R-:W-:-:S06]  /*0080*/  IMAD.WIDE.U32 R2, R0, 0x4, R2 ;  /* 0x0000000400027825 */ /* 0x002fcc00078e0002 */
[----:B--2---:R-:W2:Y:S02]  /*0090*/  LDG.E R2, desc[UR12][R2.64] ;  /* 0x0000000c02027981 */ /* 0x004ea4000c1e1900 */
[----:B--2---:R-:W-:-:S13]  /*00a0*/  R2UR UR10, R2 ;  /* 0x00000000020a72ca */ /* 0x004fda00000e0000 */
[----:B0-----:R-:W-:-:S06]  /*00b0*/  UIMAD.WIDE UR4, UR10, 0x4, UR4 ;  /* 0x000000040a0478a5 */ /* 0x001fcc000f8e0204 */
[----:B------:R-:W-:Y:S01]  /*00c0*/  MOV R9, UR5 ;  /* 0x0000000500097c02 */ /* 0x000fe20008000f00 */
[----:B------:R-:W-:-:S04]  /*00d0*/  IMAD.U32 R8, RZ, RZ, UR4 ;  /* 0x00000004ff087e24 */ /* 0x000fc8000f8e00ff */
[----:B------:R-:W0:Y:S01]  /*00e0*/  LDCU UR4, c[0x0][0x3a0] ;  /* 0x00007400ff0477ac */ /* 0x000e220008000800 */
[----:B------:R-:W3:Y:S02]  /*00f0*/  LDG.E R9, desc[UR12][R8.64] ;  /* 0x0000000c08097981 */ /* 0x000ee4000c1e1900 */
[----:B---3--:R-:W-:-:S05]  /*0100*/  IMAD.WIDE R4, R9, 0x4, R4 ;  /* 0x0000000409047825 */ /* 0x008fca00078e0204 */
[----:B------:R-:W2:Y:S01]  /*0110*/  LDG.E R10, desc[UR12][R4.64] ;  /* 0x0000000c040a7981 */ /* 0x000ea2000c1e1900 */
[----:B----4-:R-:W-:-:S03]  /*0120*/  IMAD.WIDE R6, R9, 0x4, R6 ;  /* 0x0000000409067825 */ /* 0x010fc600078e0206 */
[----:B------:R-:W3:Y:S04]  /*0130*/  LDG.E R3, desc[UR12][R4.64+0x4] ;  /* 0x0000040c04037981 */ /* 0x000ee8000c1e1900 */
[----:B------:R-:W4:Y:S04]  /*0140*/  LDG.E R2, desc[UR12][R6.64] ;  /* 0x0000000c06027981 */ /* 0x000f28000c1e1900 */
[----:B------:R-:W5:Y:S01]  /*0150*/  LDG.E R11, desc[UR12][R6.64+0x4] ;  /* 0x0000040c060b7981 */ /* 0x000f62000c1e1900 */
[----:B------:R-:W-:Y:S01]  /*0160*/  R2UR UR9, R1 ;  /* 0x00000000010972ca */ /* 0x000fe200000e0000 */
[----:B------:R-:W-:Y:S01]  /*0170*/  BSSY.RECONVERGENT B0, `(.L_x_0) ;  /* 0x0000055000007945 */ /* 0x000fe20003800200 */
[----:B--2---:R-:W-:Y:S01]  /*0180*/  R2UR UR11, R10 ;  /* 0x000000000a0b72ca */ /* 0x004fe200000e0000 */
[----:B----4-:R-:W-:-:S02]  /*0190*/  IMAD R15, R2, 0x3, RZ ;  /* 0x00000003020f7824 */ /* 0x010fc400078e02ff */
[----:B-----5:R-:W-:-:S10]  /*01a0*/  IMAD.IADD R16, R11, 0x1, -R2 ;  /* 0x000000010b107824 */ /* 0x020fd400078e0a02 */
[----:B---3--:R-:W-:-:S05]  /*01b0*/  VIADD R14, R3, -UR11 ;  /* 0x8000000b030e7c36 */ /* 0x008fca0008000000 */
[----:B------:R-:W-:-:S05]  /*01c0*/  SHF.L.U32 R3, R14, 0x5, RZ ;  /* 0x000000050e037819 */ /* 0x000fca00000006ff */
[----:B------:R-:W-:-:S05]  /*01d0*/  IMAD R3, R16, 0x48, R3 ;  /* 0x0000004810037824 */ /* 0x000fca00078e0203 */
[----:B0-----:R-:W-:-:S13]  /*01e0*/  ISETP.GT.AND P0, PT, R3, UR4, PT ;  /* 0x0000000403007c0c */ /* 0x001fda000bf04270 */
[----:B------:R-:W-:Y:S05]  /*01f0*/  @P0 BRA `(.L_x_1) ;  /* 0x0000000000f80947 */ /* 0x000fea0003800000 */
[----:B------:R-:W0:Y:S01]  /*0200*/  S2R R19, SR_CgaCtaId ;  /* 0x0000000000137919 */ /* 0x000e220000008800 */
[----:B------:R-:W-:Y:S01]  /*0210*/  MOV R2, 0x400 ;  /* 0x0000040000027802 */ /* 0x000fe20000000f00 */
[----:B------:R-:W-:Y:S01]  /*0220*/  IMAD R17, R16, 0x3, RZ ;  /* 0x0000000310117824 */ /* 0x000fe200078e02ff */
[----:B------:R-:W-:Y:S01]  /*0230*/  BSSY.RECONVERGENT B1, `(.L_x_2) ;  /* 0x0000024000017945 */ /* 0x000fe20003800200 */
[----:B------:R-:W1:Y:S01]  /*0240*/  S2R R4, SR_SWINHI ;  /* 0x0000000000047919 */ /* 0x000e620000002f00 */
[----:B------:R-:W-:Y:S01]  /*0250*/  IMAD.SHL.U32 R25, R14, 0x4, RZ ;  /* 0x000000040e197824 */ /* 0x000fe200078e00ff */
[----:B------:R-:W2:Y:S01]  /*0260*/  S2R R18, SR_TID.X ;  /* 0x0000000000127919 */ /* 0x000ea20000002100 */
[----:B0-----:R-:W-:-:S04]  /*0270*/  LEA R19, R19, R2, 0x18 ;  /* 0x0000000213137211 */ /* 0x001fc800078ec0ff */
[----:B------:R-:W-:Y:S02]  /*0280*/  MOV R28, R19 ;  /* 0x00000013001c7202 */ /* 0x000fe40000000f00 */
[----:B-1----:R-:W-:Y:S01]  /*0290*/  MOV R29, R4 ;  /* 0x00000004001d7202 */ /* 0x002fe20000000f00 */
[----:B------:R-:W-:Y:S01]  /*02a0*/  IMAD R21, R16, 0x18, R19 ;  /* 0x0000001810157824 */ /* 0x000fe200078e0213 */
[C---:B--2---:R-:W-:Y:S01]  /*02b0*/  ISETP.GE.AND P0, PT, R18.reuse, R17, PT ;  /* 0x000000111200720c */ /* 0x044fe20003f06270 */
[----:B------:R-:W-:Y:S01]  /*02c0*/  IMAD.WIDE R34, R17, 0x8, R28 ;  /* 0x0000000811227825 */ /* 0x000fe200078e021c */
[----:B------:R-:W-:-:S03]  /*02d0*/  ISETP.GE.AND P1, PT, R18, R25, PT ;  /* 0x000000191200720c */ /* 0x000fc60003f26270 */
[----:B------:R-:W-:Y:S02]  /*02e0*/  IMAD R23, R16, 0x18, R21 ;  /* 0x0000001810177824 */ /* 0x000fe400078e0215 */
[----:B------:R-:W-:-:S04]  /*02f0*/  IMAD.WIDE R32, R17, 0x8, R34 ;  /* 0x0000000811207825 */ /* 0x000fc800078e0222 */
[----:B------:R-:W-:Y:S02]  /*0300*/  IMAD.WIDE R30, R17, 0x8, R32 ;  /* 0x00000008111e7825 */ /* 0x000fe400078e0220 */
[----:B------:R-:W-:Y:S05]  /*0310*/  @P0 BRA `(.L_x_3) ;  /* 0x0000000000540947 */ /* 0x000fea0003800000 */
[----:B------:R-:W0:Y:S01]  /*0320*/  LDC R41, c[0x0][0x360] ;  /* 0x0000d800ff297b82 */ /* 0x000e220000000800 */
[----:B------:R-:W-:-:S07]  /*0330*/  IMAD.MOV.U32 R20, RZ, RZ, R18 ;  /* 0x000000ffff147224 */ /* 0x000fce00078e0012 */
[----:B------:R-:W1:Y:S08]  /*0340*/  LDC.64 R8, c[0x3][0x28] ;  /* 0x00c00a00ff087b82 */ /* 0x000e700000000a00 */
[----:B------:R-:W2:Y:S08]  /*0350*/  LDC.64 R10, c[0x3][0x30] ;  /* 0x00c00c00ff0a7b82 */ /* 0x000eb00000000a00 */
[----:B------:R-:W3:Y:S02]  /*0360*/  LDC.64 R12, c[0x3][0x38] ;  /* 0x00c00e00ff0c7b82 */ /* 0x000ee40000000a00 */
.L_x_4:
[----:B0-----:R-:W-:-:S05]  /*0370*/  IADD3 R7, PT, PT, R15, R20, RZ ;  /* 0x000000140f077210 */ /* 0x001fca0007ffe0ff */
[----:B-1----:R-:W-:-:S04]  /*0380*/  IMAD.WIDE R2, R7, 0x8, R8 ;  /* 0x0000000807027825 */ /* 0x002fc800078e0208 */
[C---:B--2---:R-:W-:Y:S02]  /*0390*/  IMAD.WIDE R4, R7.reuse, 0x8, R10 ;  /* 0x0000000807047825 */ /* 0x044fe400078e020a */
[----:B------:R-:W2:Y:S02]  /*03a0*/  LDG.E.64 R2, desc[UR12][R2.64] ;  /* 0x0000000c02027981 */ /* 0x000ea4000c1e1b00 */
[----:B---3--:R-:W-:Y:S02]  /*03b0*/  IMAD.WIDE R6, R7, 0x8, R12 ;  /* 0x0000000807067825 */ /* 0x008fe400078e020c */
[----:B------:R-:W3:Y:S04]  /*03c0*/  LDG.E.64 R4, desc[UR12][R4.64] ;  /* 0x0000000c04047981 */ /* 0x000ee8000c1e1b00 */
[----:B------:R-:W4:Y:S01]  /*03d0*/  LDG.E.64 R6, desc[UR12][R6.64] ;  /* 0x0000000c06067981 */ /* 0x000f22000c1e1b00 */
[C---:B------:R-:W-:Y:S01]  /*03e0*/  IMAD R27, R20.reuse, 0x8, R19 ;  /* 0x00000008141b7824 */ /* 0x040fe200078e0213 */
[C---:B------:R-:W-:Y:S01]  /*03f0*/  LEA R39, R20.reuse, R23, 0x3 ;  /* 0x0000001714277211 */ /* 0x040fe200078e18ff */
[----:B------:R-:W-:-:S02]  /*0400*/  IMAD R37, R20, 0x8, R21 ;  /* 0x0000000814257824 */ /* 0x000fc400078e0215 */
[----:B0-----:R-:W-:-:S05]  /*0410*/  IMAD.IADD R20, R41, 0x1, R20 ;  /* 0x0000000129147824 */ /* 0x001fca00078e0214 */
[----:B------:R-:W-:Y:S01]  /*0420*/  ISETP.GE.AND P0, PT, R20, R17, PT ;  /* 0x000000111400720c */ /* 0x000fe20003f06270 */
[----:B--2---:R0:W-:Y:S04]  /*0430*/  STS.64 [R27], R2 ;  /* 0x000000021b007388 */ /* 0x0041e80000000a00 */
[----:B---3--:R0:W-:Y:S04]  /*0440*/  STS.64 [R37], R4 ;  /* 0x0000000425007388 */ /* 0x0081e80000000a00 */
[----:B----4-:R0:W-:Y:S04]  /*0450*/  STS.64 [R39], R6 ;  /* 0x0000000627007388 */ /* 0x0101e80000000a00 */
[----:B------:R-:W-:Y:S05]  /*0460*/  @!P0 BRA `(.L_x_4) ;  /* 0xfffffffc00c08947 */ /* 0x000fea000383ffff */
.L_x_3:
[----:B------:R-:W-:Y:S05]  /*0470*/  BSYNC.RECONVERGENT B1 ;  /* 0x0000000000017941 */ /* 0x000fea0003800200 */
.L_x_2:
[----:B0-----:R-:W-:Y:S01]  /*0480*/  IMAD.WIDE R26, R25, 0x4, R30 ;  /* 0x00000004191a7825 */ /* 0x001fe200078e021e */
[----:B------:R-:W-:Y:S06]  /*0490*/  @P1 BRA `(.L_x_5) ;  /* 0x0000000000881947 */ /* 0x000fec0003800000 */
[----:B------:R-:W0:Y:S01]  /*04a0*/  LDC R15, c[0x0][0x360] ;  /* 0x0000d800ff0f7b82 */ /* 0x000e220000000800 */
[----:B------:R-:W-:Y:S01]  /*04b0*/  BSSY.RECONVERGENT B1, `(.L_x_6) ;  /* 0x0000011000017945 */ /* 0x000fe20003800200 */
[----:B------:R-:W-:-:S06]  /*04c0*/  IMAD R23, R16, 0x18, R23 ;  /* 0x0000001810177824 */ /* 0x000fcc00078e0217 */
[----:B------:R-:W1:Y:S08]  /*04d0*/  LDC.64 R6, c[0x3][0x40] ;  /* 0x00c01000ff067b82 */ /* 0x000e700000000a00 */
[----:B------:R-:W2:Y:S02]  /*04e0*/  LDC.64 R8, c[0x3][0x48] ;  /* 0x00c01200ff087b82 */ /* 0x000ea40000000a00 */
.L_x_7:
[----:B------:R-:W-:-:S05]  /*04f0*/  IMAD.U32 R5, RZ, RZ, UR11 ;  /* 0x0000000bff057e24 */ /* 0x000fca000f8e00ff */
[----:B------:R-:W-:-:S05]  /*0500*/  LEA R5, R5, R18, 0x2 ;  /* 0x0000001205057211 */ /* 0x000fca00078e10ff */
[----:B-1--4-:R-:W-:-:S04]  /*0510*/  IMAD.WIDE R2, R5, 0x4, R6 ;  /* 0x0000000405027825 */ /* 0x012fc800078e0206 */
[----:B--2---:R-:W-:Y:S02]  /*0520*/  IMAD.WIDE R4, R5, 0x4, R8 ;  /* 0x0000000405047825 */ /* 0x004fe400078e0208 */
[----:B------:R-:W2:Y:S04]  /*0530*/  LDG.E R2, desc[UR12][R2.64] ;  /* 0x0000000c02027981 */ /* 0x000ea8000c1e1900 */
[----:B------:R-:W3:Y:S01]  /*0540*/  LDG.E R4, desc[UR12][R4.64] ;  /* 0x0000000c04047981 */ /* 0x000ee2000c1e1900 */
[----:B------:R-:W-:Y:S01]  /*0550*/  IMAD R11, R18, 0x4, R23 ;  /* 0x00000004120b7824 */ /* 0x000fe200078e0217 */
[----:B0-----:R-:W-:-:S03]  /*0560*/  IADD3 R18, PT, PT, R15, R18, RZ ;  /* 0x000000120f127210 */ /* 0x001fc60007ffe0ff */
[----:B------:R-:W-:Y:S01]  /*0570*/  IMAD R13, R14, 0x10, R11 ;  /* 0x000000100e0d7824 */ /* 0x000fe200078e020b */
[----:B------:R-:W-:Y:S01]  /*0580*/  ISETP.GE.AND P0, PT, R18, R25, PT ;  /* 0x000000191200720c */ /* 0x000fe20003f06270 */
[----:B--2---:R4:W-:Y:S04]  /*0590*/  STS [R11], R2 ;  /* 0x000000020b007388 */ /* 0x0049e80000000800 */
[----:B---3--:R4:W-:Y:S08]  /*05a0*/  STS [R13], R4 ;  /* 0x000000040d007388 */ /* 0x0089f00000000800 */
[----:B------:R-:W-:Y:S05]  /*05b0*/  @!P0 BRA `(.L_x_7) ;  /* 0xfffffffc00cc8947 */ /* 0x000fea000383ffff */
[----:B------:R-:W-:Y:S05]  /*05c0*/  BSYNC.RECONVERGENT B1 ;  /* 0x0000000000017941 */ /* 0x000fea0003800200 */
.L_x_6:
[----:B------:R-:W-:Y:S05]  /*05d0*/  BRA `(.L_x_5) ;  /* 0x0000000000387947 */ /* 0x000fea0003800000 */
.L_x_1:
[----:B------:R-:W0:Y:S01]  /*05e0*/  LDC.64 R28, c[0x3][0x28] ;  /* 0x00c00a00ff1c7b82 */ /* 0x000e220000000a00 */
[----:B------:R-:W1:Y:S01]  /*05f0*/  LDCU.128 UR4, c[0x3][0x40] ;  /* 0x00c00800ff0477ac */ /* 0x000e620008000c00 */
[----:B------:R-:W-:-:S06]  /*0600*/  USHF.L.U32 UR8, UR11, 0x2, URZ ;  /* 0x000000020b087899 */ /* 0x000fcc00080006ff */
[----:B------:R-:W2:Y:S08]  /*0610*/  LDC.64 R34, c[0x3][0x30] ;  /* 0x00c00c00ff227b82 */ /* 0x000eb00000000a00 */
[----:B------:R-:W3:Y:S01]  /*0620*/  LDC.64 R32, c[0x3][0x38] ;  /* 0x00c00e00ff207b82 */ /* 0x000ee20000000a00 */
[----:B-1----:R-:W-:Y:S02]  /*0630*/  UIMAD.WIDE UR4, UR8, 0x4, UR4 ;  /* 0x00000004080478a5 */ /* 0x002fe4000f8e0204 */
[----:B------:R-:W-:Y:S01]  /*0640*/  UIMAD.WIDE UR6, UR8, 0x4, UR6 ;  /* 0x00000004080678a5 */ /* 0x000fe2000f8e0206 */
[----:B0-----:R-:W-:-:S05]  /*0650*/  IMAD.WIDE R28, R15, 0x8, R28 ;  /* 0x000000080f1c7825 */ /* 0x001fca00078e021c */
[----:B------:R-:W-:Y:S01]  /*0660*/  MOV R26, UR6 ;  /* 0x00000006001a7c02 */ /* 0x000fe20008000f00 */
[----:B------:R-:W-:Y:S02]  /*0670*/  IMAD.U32 R30, RZ, RZ, UR4 ;  /* 0x00000004ff1e7e24 */ /* 0x000fe4000f8e00ff */
[----:B------:R-:W-:Y:S02]  /*0680*/  IMAD.U32 R31, RZ, RZ, UR5 ;  /* 0x00000005ff1f7e24 */ /* 0x000fe4000f8e00ff */
[----:B--2---:R-:W-:-:S04]  /*0690*/  IMAD.WIDE R34, R15, 0x8, R34 ;  /* 0x000000080f227825 */ /* 0x004fc800078e0222 */
[----:B------:R-:W-:Y:S02]  /*06a0*/  IMAD.U32 R27, RZ, RZ, UR7 ;  /* 0x00000007ff1b7e24 */ /* 0x000fe4000f8e00ff */
[----:B---3--:R-:W-:-:S07]  /*06b0*/  IMAD.WIDE R32, R15, 0x8, R32 ;  /* 0x000000080f207825 */ /* 0x008fce00078e0220 */
.L_x_5:
[----:B------:R-:W-:Y:S05]  /*06c0*/  BSYNC.RECONVERGENT B0 ;  /* 0x0000000000007941 */ /* 0x000fea0003800200 */
.L_x_0:
[----:B------:R-:W0:Y:S01]  /*06d0*/  S2R R14, SR_TID.X ;  /* 0x00000000000e7919 */ /* 0x000e220000002100 */
[----:B------:R-:W1:Y:S01]  /*06e0*/  LDCU UR8, c[0x0][0x360] ;  /* 0x00006c00ff0877ac */ /* 0x000e620008000800 */
[----:B------:R-:W-:Y:S06]  /*06f0*/  BAR.SYNC.DEFER_BLOCKING 0x0 ;  /* 0x0000000000007b1d */ /* 0x000fec0000010000 */
[----:B------:R-:W1:Y:S02]  /*0700*/  LDCU UR4, c[0x0][0x3a4] ;  /* 0x00007480ff0477ac */ /* 0x000e640008000800 */
[----:B-1----:R-:W-:-:S06]  /*0710*/  UIMAD UR4, UR8, UR4, URZ ;  /* 0x00000004080472a4 */ /* 0x002fcc000f8e02ff */
[----:B0-----:R-:W-:-:S13]  /*0720*/  ISETP.GE.U32.AND P0, PT, R14, UR4, PT ;  /* 0x000000040e007c0c */ /* 0x001fda000bf06070 */
[----:B------:R-:W-:Y:S05]  /*0730*/  @P0 EXIT ;  /* 0x000000000000094d */ /* 0x000fea0003800000 */
[----:B------:R-:W0:Y:S01]  /*0740*/  LDCU.64 UR6, c[0x3][0xa8] ;  /* 0x00c01500ff0677ac */ /* 0x000e220008000a00 */
[----:B----4-:R-:W1:Y:S01]  /*0750*/  LDC.64 R4, c[0x3][0x68] ;  /* 0x00c01a00ff047b82 */ /* 0x010e620000000a00 */
[----:B------:R-:W-:Y:S01]  /*0760*/  USHF.R.S32.HI UR5, URZ, 0x1f, UR10 ;  /* 0x0000001fff057899 */ /* 0x000fe2000801140a */
[----:B------:R-:W2:Y:S06]  /*0770*/  LDCU.64 UR18, c[0x0][0x398] ;  /* 0x00007300ff1277ac */ /* 0x000eac0008000a00 */
[----:B------:R-:W3:Y:S08]  /*0780*/  LDC.64 R6, c[0x0][0x380] ;  /* 0x0000e000ff067b82 */ /* 0x000ef00000000a00 */
[----:B------:R-:W3:Y:S01]  /*0790*/  LDC.64 R24, c[0x0][0x388] ;  /* 0x0000e200ff187b82 */ /* 0x000ee20000000a00 */
[----:B0-----:R-:W-:-:S04]  /*07a0*/  ULEA UR6, UP0, UR10, UR6, 0x2 ;  /* 0x000000060a067291 */ /* 0x001fc8000f8010ff */
[----:B------:R-:W-:Y:S02]  /*07b0*/  ULEA.HI.X UR5, UR10, UR7, UR5, 0x2, UP0 ;  /* 0x000000070a057291 */ /* 0x000fe400080f1405 */
[----:B------:R-:W-:Y:S02]  /*07c0*/  IMAD.U32 R2, RZ, RZ, UR6 ;  /* 0x00000006ff027e24 */ /* 0x000fe4000f8e00ff */
[----:B-1----:R-:W-:Y:S02]  /*07d0*/  IMAD.WIDE.U32 R4, R0, 0x4, R4 ;  /* 0x0000000400047825 */ /* 0x002fe400078e0004 */
[----:B------:R-:W-:-:S04]  /*07e0*/  MOV R3, UR5 ;  /* 0x0000000500037c02 */ /* 0x000fc80008000f00 */
[----:B------:R-:W4:Y:S04]  /*07f0*/  LDG.E R4, desc[UR12][R4.64] ;  /* 0x0000000c04047981 */ /* 0x000f28000c1e1900 */
[----:B------:R-:W5:Y:S04]  /*0800*/  LDG.E R15, desc[UR12][R2.64+0x4] ;  /* 0x0000040c020f7981 */ /* 0x000f68000c1e1900 */
[----:B------:R-:W5:Y:S01]  /*0810*/  LDG.E R0, desc[UR12][R2.64] ;  /* 0x0000000c02007981 */ /* 0x000f62000c1e1900 */
[----:B---3--:R-:W-:Y:S01]  /*0820*/  DADD R24, R24, -R6 ;  /* 0x0000000018187229 */ /* 0x008fe20000000806 */
[----:B------:R-:W-:-:S02]  /*0830*/  UIADD3 UR16, UPT, UPT, UR9, 0x18, URZ ;  /* 0x0000001809107890 */ /* 0x000fc4000fffe0ff */
[----:B------:R-:W-:Y:S02]  /*0840*/  UIADD3 UR15, UPT, UPT, UR9, 0x30, URZ ;  /* 0x00000030090f7890 */ /* 0x000fe4000fffe0ff */
[----:B------:R-:W-:Y:S02]  /*0850*/  UIADD3 UR14, UPT, UPT, UR9, 0x48, URZ ;  /* 0x00000048090e7890 */ /* 0x000fe4000fffe0ff */
[----:B------:R-:W-:Y:S01]  /*0860*/  UIADD3 UR5, UPT, UPT, UR9, 0x60, URZ ;  /* 0x0000006009057890 */ /* 0x000fe2000fffe0ff */
[----:B----4-:R-:W-:Y:S02]  /*0870*/  IMAD R13, R4, UR4, RZ ;  /* 0x00000004040d7c24 */ /* 0x010fe4000f8e02ff */
[----:B--2--5:R-:W-:-:S09]  /*0880*/  IMAD.IADD R15, R15, 0x1, -R0 ;  /* 0x000000010f0f7824 */ /* 0x024fd200078e0a00 */
.L_x_46:
[----:B-12-4-:R-:W-:-:S05]  /*0890*/  IMAD.IADD R5, R13, 0x1, R14 ;  /* 0x000000010d057824 */ /* 0x016fca00078e020e */
[----:B------:R-:W-:-:S13]  /*08a0*/  ISETP.GE.AND P0, PT, R5, R15, PT ;  /* 0x0000000f0500720c */ /* 0x000fda0003f06270 */
[----:B0-----:R-:W-:Y:S05]  /*08b0*/  @P0 EXIT ;  /* 0x000000000000094d */ /* 0x001fea0003800000 */
[----:B------:R-:W0:Y:S01]  /*08c0*/  LDCU.64 UR6, c[0x3][0xa8] ;  /* 0x00c01500ff0677ac */ /* 0x000e220008000a00 */
[----:B------:R-:W1:Y:S01]  /*08d0*/  LDC.64 R2, c[0x3][0xb0] ;  /* 0x00c02c00ff027b82 */ /* 0x000e620000000a00 */
[----:B------:R-:W-:-:S07]  /*08e0*/  USHF.R.S32.HI UR4, URZ, 0x1f, UR10 ;  /* 0x0000001fff047899 */ /* 0x000fce000801140a */
[----:B------:R-:W2:Y:S08]  /*08f0*/  LDC.64 R8, c[0x3][0x98] ;  /* 0x00c02600ff087b82 */ /* 0x000eb00000000a00 */
[----:B------:R-:W3:Y:S01]  /*0900*/  LDC.64 R6, c[0x3][0xb8] ;  /* 0x00c02e00ff067b82 */ /* 0x000ee20000000a00 */
[----:B0-----:R-:W-:-:S04]  /*0910*/  ULEA UR6, UP0, UR10, UR6, 0x2 ;  /* 0x000000060a067291 */ /* 0x001fc8000f8010ff */
[----:B------:R-:W-:Y:S02]  /*0920*/  ULEA.HI.X UR4, UR10, UR7, UR4, 0x2, UP0 ;  /* 0x000000070a047291 */ /* 0x000fe400080f1404 */
[----:B------:R-:W-:Y:S01]  /*0930*/  MOV R16, UR6 ;  /* 0x0000000600107c02 */ /* 0x000fe20008000f00 */
[----:B------:R-:W0:Y:S03]  /*0940*/  LDC.64 R10, c[0x3][0x78] ;  /* 0x00c01e00ff0a7b82 */ /* 0x000e260000000a00 */
[----:B------:R-:W-:-:S05]  /*0950*/  IMAD.U32 R17, RZ, RZ, UR4 ;  /* 0x00000004ff117e24 */ /* 0x000fca000f8e00ff */
[----:B------:R-:W4:Y:S01]  /*0960*/  LDG.E R16, desc[UR12][R16.64] ;  /* 0x0000000c10107981 */ /* 0x000f22000c1e1900 */
[----:B------:R-:W0:Y:S01]  /*0970*/  LDCU UR4, c[0x0][0x3a4] ;  /* 0x00007480ff0477ac */ /* 0x000e220008000800 */
[----:B----4-:R-:W-:-:S04]  /*0980*/  IMAD.IADD R5, R5, 0x1, R16 ;  /* 0x0000000105057824 */ /* 0x010fc800078e0210 */
[----:B-1----:R-:W-:Y:S02]  /*0990*/  IMAD.WIDE R2, R5, 0x4, R2 ;  /* 0x0000000405027825 */ /* 0x002fe400078e0202 */
[----:B------:R-:W1:Y:S03]  /*09a0*/  LDC.64 R4, c[0x3][0x70] ;  /* 0x00c01c00ff047b82 */ /* 0x000e660000000a00 */
[----:B------:R4:W1:Y:S05]  /*09b0*/  LDG.E R12, desc[UR12][R2.64] ;  /* 0x0000000c020c7981 */ /* 0x00086a000c1e1900 */
[----:B----4-:R-:W4:Y:S01]  /*09c0*/  LDC.64 R2, c[0x3][0x80] ;  /* 0x00c02000ff027b82 */ /* 0x010f220000000a00 */
[----:B-1----:R-:W-:-:S05]  /*09d0*/  IMAD.WIDE R38, R12, 0x4, R4 ;  /* 0x000000040c267825 */ /* 0x002fca00078e0204 */
[----:B------:R4:W4:Y:S01]  /*09e0*/  LDG.E R0, desc[UR12][R38.64] ;  /* 0x0000000c26007981 */ /* 0x000922000c1e1900 */
[C---:B------:R-:W-:Y:S02]  /*09f0*/  IMAD R43, R12.reuse, 0x3, RZ ;  /* 0x000000030c2b7824 */ /* 0x040fe400078e02ff */
[C---:B--2---:R-:W-:Y:S02]  /*0a00*/  IMAD.WIDE R22, R12.reuse, 0x8, R8 ;  /* 0x000000080c167825 */ /* 0x044fe400078e0208 */
[----:B------:R-:W1:Y:S02]  /*0a10*/  LDC.64 R8, c[0x3][0x90] ;  /* 0x00c02400ff087b82 */ /* 0x000e640000000a00 */
[----:B---3--:R-:W-:Y:S02]  /*0a20*/  IMAD.WIDE R4, R12, 0x4, R6 ;  /* 0x000000040c047825 */ /* 0x008fe400078e0206 */
[----:B------:R-:W5:Y:S02]  /*0a30*/  LDG.E.64 R22, desc[UR12][R22.64] ;  /* 0x0000000c16167981 */ /* 0x000f64000c1e1b00 */
[----:B0-----:R-:W-:-:S02]  /*0a40*/  IMAD.WIDE R10, R43, 0x8, R10 ;  /* 0x000000082b0a7825 */ /* 0x001fc400078e020a */
[----:B------:R0:W5:Y:S01]  /*0a50*/  LDG.E R37, desc[UR12][R4.64] ;  /* 0x0000000c04257981 */ /* 0x000162000c1e1900 */
[----:B------:R-:W2:Y:S03]  /*0a60*/  LDC.64 R6, c[0x3][0x88] ;  /* 0x00c02200ff067b82 */ /* 0x000ea60000000a00 */
[----:B------:R0:W5:Y:S04]  /*0a70*/  LDG.E.64 R20, desc[UR12][R10.64] ;  /* 0x0000000c0a147981 */ /* 0x000168000c1e1b00 */
[----:B------:R0:W5:Y:S04]  /*0a80*/  LDG.E.64 R18, desc[UR12][R10.64+0x8] ;  /* 0x0000080c0a127981 */ /* 0x000168000c1e1b00 */
[----:B------:R0:W5:Y:S01]  /*0a90*/  LDG.E.64 R16, desc[UR12][R10.64+0x10] ;  /* 0x0000100c0a107981 */ /* 0x000162000c1e1b00 */
[----:B------:R-:W-:-:S02]  /*0aa0*/  UIMAD UR4, UR8, UR4, URZ ;  /* 0x00000004080472a4 */ /* 0x000fc4000f8e02ff */
[----:B------:R-:W-:Y:S01]  /*0ab0*/  IADD3 R14, PT, PT, R14, UR8, RZ ;  /* 0x000000080e0e7c10 */ /* 0x000fe2000fffe0ff */
[----:B------:R-:W-:Y:S01]  /*0ac0*/  BSSY.RECONVERGENT B0, `(.L_x_8) ;  /* 0x0000019000007945 */ /* 0x000fe20003800200 */
[C---:B----4-:R-:W-:Y:S02]  /*0ad0*/  IMAD.WIDE R38, R43.reuse, 0x8, R2 ;  /* 0x000000082b267825 */ /* 0x050fe400078e0202 */
[----:B------:R-:W-:Y:S02]  /*0ae0*/  ISETP.GE.U32.AND P1, PT, R14, UR4, PT ;  /* 0x000000040e007c0c */ /* 0x000fe4000bf26070 */
[----:B--2---:R-:W-:-:S04]  /*0af0*/  IMAD.WIDE R40, R43, 0x8, R6 ;  /* 0x000000082b287825 */ /* 0x004fc800078e0206 */
[----:B-1----:R-:W-:Y:S01]  /*0b00*/  IMAD.WIDE R42, R43, 0x8, R8 ;  /* 0x000000082b2a7825 */ /* 0x002fe200078e0208 */
[----:B------:R-:W-:-:S13]  /*0b10*/  ISETP.GE.AND P0, PT, R0, 0x1, PT ;  /* 0x000000010000780c */ /* 0x000fda0003f06270 */
[----:B0-----:R-:W-:Y:S05]  /*0b20*/  @!P0 BRA `(.L_x_9) ;  /* 0x0000000000488947 */ /* 0x001fea0003800000 */
[----:B------:R-:W2:Y:S04]  /*0b30*/  LDG.E.64 R4, desc[UR12][R38.64] ;  /* 0x0000000c26047981 */ /* 0x000ea8000c1e1b00 */
[----:B------:R-:W2:Y:S04]  /*0b40*/  LDG.E.64 R6, desc[UR12][R38.64+0x8] ;  /* 0x0000080c26067981 */ /* 0x000ea8000c1e1b00 */
[----:B------:R-:W3:Y:S01]  /*0b50*/  LDG.E.64 R2, desc[UR12][R38.64+0x10] ;  /* 0x0000100c26027981 */ /* 0x000ee2000c1e1b00 */
[----:B------:R-:W-:-:S03]  /*0b60*/  ISETP.NE.AND P0, PT, R0, 0x1, PT ;  /* 0x000000010000780c */ /* 0x000fc60003f05270 */
[----:B--2---:R0:W-:Y:S04]  /*0b70*/  STL.128 [R1], R4 ;  /* 0x0000000401007387 */ /* 0x0041e80000100c00 */
[----:B---3--:R0:W-:Y:S06]  /*0b80*/  STL.64 [R1+0x10], R2 ;  /* 0x0000100201007387 */ /* 0x0081ec0000100a00 */
[----:B------:R-:W-:Y:S05]  /*0b90*/  @!P0 BRA `(.L_x_9) ;  /* 0x00000000002c8947 */ /* 0x000fea0003800000 */
[----:B------:R-:W-:Y:S01]  /*0ba0*/  ISETP.GE.U32.AND P0, PT, R0, 0x3, PT ;  /* 0x000000030000780c */ /* 0x000fe20003f06070 */
[----:B0-----:R-:W2:Y:S04]  /*0bb0*/  LDG.E.64 R2, desc[UR12][R40.64] ;  /* 0x0000000c28027981 */ /* 0x001ea8000c1e1b00 */
[----:B------:R-:W3:Y:S04]  /*0bc0*/  LDG.E.64 R4, desc[UR12][R40.64+0x8] ;  /* 0x0000080c28047981 */ /* 0x000ee8000c1e1b00 */
[----:B------:R-:W3:Y:S04]  /*0bd0*/  LDG.E.64 R6, desc[UR12][R40.64+0x10] ;  /* 0x0000100c28067981 */ /* 0x000ee8000c1e1b00 */
[----:B------:R-:W4:Y:S04]  /*0be0*/  @P0 LDG.E.64 R8, desc[UR12][R42.64] ;  /* 0x0000000c2a080981 */ /* 0x000f28000c1e1b00 */
[----:B------:R-:W4:Y:S04]  /*0bf0*/  @P0 LDG.E.64 R10, desc[UR12][R42.64+0x8] ;  /* 0x0000080c2a0a0981 */ /* 0x000f28000c1e1b00 */
[----:B------:R-:W4:Y:S04]  /*0c00*/  @P0 LDG.E.64 R38, desc[UR12][R42.64+0x10] ;  /* 0x0000100c2a260981 */ /* 0x000f28000c1e1b00 */
[----:B--2---:R1:W-:Y:S04]  /*0c10*/  STL.64 [R1+0x18], R2 ;  /* 0x0000180201007387 */ /* 0x0043e80000100a00 */
[----:B---3--:R1:W-:Y:S04]  /*0c20*/  STL.128 [R1+0x20], R4 ;  /* 0x0000200401007387 */ /* 0x0083e80000100c00 */
[----:B----4-:R1:W-:Y:S04]  /*0c30*/  @P0 STL.128 [R1+0x30], R8 ;  /* 0x0000300801000387 */ /* 0x0103e80000100c00 */
[----:B------:R1:W-:Y:S02]  /*0c40*/  @P0 STL.64 [R1+0x40], R38 ;  /* 0x0000402601000387 */ /* 0x0003e40000100a00 */
.L_x_9:
[----:B------:R-:W-:Y:S05]  /*0c50*/  BSYNC.RECONVERGENT B0 ;  /* 0x0000000000007941 */ /* 0x000fea0003800200 */
.L_x_8:
[----:B------:R-:W-:Y:S01]  /*0c60*/  BSSY.RECONVERGENT B0, `(.L_x_10) ;  /* 0x00001a2000007945 */ /* 0x000fe20003800200 */
.L_x_37:
[----:B------:R-:W-:Y:S01]  /*0c70*/  ISETP.NE.AND P2, PT, R0, 0x3, PT ;  /* 0x000000030000780c */ /* 0x000fe20003f45270 */
[----:B------:R-:W-:-:S12]  /*0c80*/  BSSY.RECONVERGENT B1, `(.L_x_11) ;  /* 0x000001d000017945 */ /* 0x000fd80003800200 */
[----:B0-----:R-:W-:Y:S05]  /*0c90*/  @!P2 BRA `(.L_x_12) ;  /* 0x000000000058a947 */ /* 0x001fea0003800000 */
[----:B------:R-:W-:-:S13]  /*0ca0*/  ISETP.NE.AND P0, PT, R0, 0x2, PT ;  /* 0x000000020000780c */ /* 0x000fda0003f05270 */
[----:B------:R-:W-:Y:S05]  /*0cb0*/  @!P0 BRA `(.L_x_13) ;  /* 0x0000000000388947 */ /* 0x000fea0003800000 */
[----:B------:R-:W-:Y:S01]  /*0cc0*/  ISETP.NE.AND P0, PT, R0, 0x1, PT ;  /* 0x000000010000780c */ /* 0x000fe20003f05270 */
[----:B-1---5:R-:W-:Y:S01]  /*0cd0*/  IMAD.MOV.U32 R10, RZ, RZ, R16 ;  /* 0x000000ffff0a7224 */ /* 0x022fe200078e0010 */
[----:B------:R-:W-:Y:S01]  /*0ce0*/  MOV R8, R18 ;  /* 0x0000001200087202 */ /* 0x000fe20000000f00 */
[----:B------:R-:W-:Y:S01]  /*0cf0*/  IMAD.MOV.U32 R11, RZ, RZ, R17 ;  /* 0x000000ffff0b7224 */ /* 0x000fe200078e0011 */
[----:B0-----:R-:W-:Y:S01]  /*0d00*/  MOV R3, R21 ;  /* 0x0000001500037202 */ /* 0x001fe20000000f00 */
[----:B------:R-:W-:Y:S02]  /*0d10*/  IMAD.MOV.U32 R9, RZ, RZ, R19 ;  /* 0x000000ffff097224 */ /* 0x000fe400078e0013 */
[----:B------:R-:W-:-:S06]  /*0d20*/  IMAD.MOV.U32 R2, RZ, RZ, R20 ;  /* 0x000000ffff027224 */ /* 0x000fcc00078e0014 */
[----:B------:R-:W-:Y:S05]  /*0d30*/  @P0 BRA `(.L_x_14) ;  /* 0x0000000000440947 */ /* 0x000fea0003800000 */
[----:B------:R-:W2:Y:S04]  /*0d40*/  LDL.128 R4, [R1] ;  /* 0x0000000001047983 */ /* 0x000ea80000100c00 */
[----:B------:R-:W3:Y:S01]  /*0d50*/  LDL.64 R10, [R1+0x10] ;  /* 0x00001000010a7983 */ /* 0x000ee20000100a00 */
[----:B--2---:R-:W-:Y:S02]  /*0d60*/  DFMA R2, R4, 0.5, R20 ;  /* 0x3fe000000402782b */ /* 0x004fe40000000014 */
[----:B------:R-:W-:Y:S02]  /*0d70*/  DFMA R8, R6, 0.5, R18 ;  /* 0x3fe000000608782b */ /* 0x000fe40000000012 */
[----:B---3--:R-:W-:Y:S01]  /*0d80*/  DFMA R10, R10, 0.5, R16 ;  /* 0x3fe000000a0a782b */ /* 0x008fe20000000010 */
[----:B------:R-:W-:Y:S10]  /*0d90*/  BRA `(.L_x_14) ;  /* 0x00000000002c7947 */ /* 0x000ff40003800000 */
.L_x_13:
[----:B-1----:R-:W2:Y:S04]  /*0da0*/  LDL.128 R8, [R1+0x20] ;  /* 0x0000200001087983 */ /* 0x002ea80000100c00 */
[----:B0-----:R-:W3:Y:S01]  /*0db0*/  LDL.64 R2, [R1+0x18] ;  /* 0x0000180001027983 */ /* 0x001ee20000100a00 */
[----:B--2--5:R-:W-:Y:S02]  /*0dc0*/  DFMA R8, R8, 0.5, R18 ;  /* 0x3fe000000808782b */ /* 0x024fe40000000012 */
[----:B------:R-:W-:Y:S02]  /*0dd0*/  DFMA R10, R10, 0.5, R16 ;  /* 0x3fe000000a0a782b */ /* 0x000fe40000000010 */
[----:B---3--:R-:W-:Y:S01]  /*0de0*/  DFMA R2, R2, 0.5, R20 ;  /* 0x3fe000000202782b */ /* 0x008fe20000000014 */
[----:B------:R-:W-:Y:S10]  /*0df0*/  BRA `(.L_x_14) ;  /* 0x0000000000147947 */ /* 0x000ff40003800000 */
.L_x_12:
[----:B01----:R-:W2:Y:S04]  /*0e00*/  LDL.128 R4, [R1+0x30] ;  /* 0x0000300001047983 */ /* 0x003ea80000100c00 */
[----:B------:R-:W3:Y:S01]  /*0e10*/  LDL.64 R10, [R1+0x40] ;  /* 0x00004000010a7983 */ /* 0x000ee20000100a00 */
[----:B--2--5:R-:W-:Y:S02]  /*0e20*/  DADD R2, R20, R4 ;  /* 0x0000000014027229 */ /* 0x024fe40000000004 */
[----:B------:R-:W-:Y:S02]  /*0e30*/  DADD R8, R18, R6 ;  /* 0x0000000012087229 */ /* 0x000fe40000000006 */
[----:B---3--:R-:W-:-:S11]  /*0e40*/  DADD R10, R16, R10 ;  /* 0x00000000100a7229 */ /* 0x008fd6000000000a */
.L_x_14:
[----:B------:R-:W-:Y:S05]  /*0e50*/  BSYNC.RECONVERGENT B1 ;  /* 0x0000000000017941 */ /* 0x000fea0003800200 */
.L_x_11:
[----:B------:R-:W-:Y:S01]  /*0e60*/  BSSY.RECONVERGENT B1, `(.L_x_15) ;  /* 0x0000080000017945 */ /* 0x000fe20003800200 */
[----:B------:R-:W-:-:S07]  /*0e70*/  IMAD.MOV.U32 R64, RZ, RZ, R37 ;  /* 0x000000ffff407224 */ /* 0x000fce00078e0025 */
.L_x_19:
[----:B------:R-:W-:-:S04]  /*0e80*/  IMAD.SHL.U32 R41, R64, 0x4, RZ ;  /* 0x0000000440297824 */ /* 0x000fc800078e00ff */
[----:B------:R-:W-:-:S05]  /*0e90*/  IMAD.WIDE R40, R41, 0x4, R30 ;  /* 0x0000000429287825 */ /* 0x000fca00078e021e */
[----:B------:R-:W2:Y:S04]  /*0ea0*/  LD.E R4, desc[UR12][R40.64] ;  /* 0x0000000c28047980 */ /* 0x000ea8000c101900 */
[----:B------:R-:W3:Y:S04]  /*0eb0*/  LD.E R5, desc[UR12][R40.64+0x8] ;  /* 0x0000080c28057980 */ /* 0x000ee8000c101900 */
[----:B------:R-:W4:Y:S04]  /*0ec0*/  LD.E R6, desc[UR12][R40.64+0xc] ;  /* 0x00000c0c28067980 */ /* 0x000f28000c101900 */
[----:B------:R-:W5:Y:S01]  /*0ed0*/  LD.E R42, desc[UR12][R40.64+0x4] ;  /* 0x0000040c282a7980 */ /* 0x000f62000c101900 */
[----:B--2---:R-:W-:-:S02]  /*0ee0*/  IMAD R67, R4, 0x3, RZ ;  /* 0x0000000304437824 */ /* 0x004fc400078e02ff */
[----:B---3--:R-:W-:Y:S02]  /*0ef0*/  IMAD R5, R5, 0x3, RZ ;  /* 0x0000000305057824 */ /* 0x008fe400078e02ff */
[----:B------:R-:W-:-:S04]  /*0f00*/  IMAD.WIDE R66, R67, 0x8, R28 ;  /* 0x0000000843427825 */ /* 0x000fc800078e021c */
[----:B----4-:R-:W-:Y:S01]  /*0f10*/  IMAD R69, R6, 0x3, RZ ;  /* 0x0000000306457824 */ /* 0x010fe200078e02ff */
[----:B------:R-:W2:Y:S01]  /*0f20*/  LD.E.64 R60, desc[UR12][R66.64] ;  /* 0x0000000c423c7980 */ /* 0x000ea2000c101b00 */
[----:B------:R-:W-:-:S03]  /*0f30*/  IMAD.WIDE R58, R5, 0x8, R28 ;  /* 0x00000008053a7825 */ /* 0x000fc600078e021c */
[----:B------:R-:W3:Y:S01]  /*0f40*/  LD.E.64 R6, desc[UR12][R66.64+0x10] ;  /* 0x0000100c42067980 */ /* 0x000ee2000c101b00 */
[----:B------:R-:W-:-:S03]  /*0f50*/  IMAD.WIDE R68, R69, 0x8, R28 ;  /* 0x0000000845447825 */ /* 0x000fc600078e021c */
[----:B------:R-:W2:Y:S04]  /*0f60*/  LD.E.64 R4, desc[UR12][R58.64] ;  /* 0x0000000c3a047980 */ /* 0x000ea8000c101b00 */
[----:B------:R-:W3:Y:S01]  /*0f70*/  LD.E.64 R38, desc[UR12][R68.64+0x10] ;  /* 0x0000100c44267980 */ /* 0x000ee2000c101b00 */
[----:B-----5:R-:W-:-:S03]  /*0f80*/  IMAD R63, R42, 0x3, RZ ;  /* 0x000000032a3f7824 */ /* 0x020fc600078e02ff */
[----:B------:R-:W4:Y:S01]  /*0f90*/  LD.E.64 R40, desc[UR12][R68.64] ;  /* 0x0000000c44287980 */ /* 0x000f22000c101b00 */
[----:B------:R-:W-:-:S03]  /*0fa0*/  IMAD.WIDE R62, R63, 0x8, R28 ;  /* 0x000000083f3e7825 */ /* 0x000fc600078e021c */
[----:B------:R-:W5:Y:S04]  /*0fb0*/  LD.E.64 R42, desc[UR12][R58.64+0x10] ;  /* 0x0000100c3a2a7980 */ /* 0x000f68000c101b00 */
[----:B------:R-:W5:Y:S04]  /*0fc0*/  LD.E.64 R56, desc[UR12][R66.64+0x8] ;  /* 0x0000080c42387980 */ /* 0x000f68000c101b00 */
[----:B------:R-:W5:Y:S04]  /*0fd0*/  LD.E.64 R44, desc[UR12][R68.64+0x8] ;  /* 0x0000080c442c7980 */ /* 0x000f68000c101b00 */
[----:B------:R-:W5:Y:S04]  /*0fe0*/  LD.E.64 R46, desc[UR12][R62.64+0x8] ;  /* 0x0000080c3e2e7980 */ /* 0x000f68000c101b00 */
[----:B------:R-:W5:Y:S04]  /*0ff0*/  LD.E.64 R48, desc[UR12][R58.64+0x8] ;  /* 0x0000080c3a307980 */ /* 0x000f68000c101b00 */
[----:B------:R-:W5:Y:S04]  /*1000*/  LD.E.64 R50, desc[UR12][R62.64] ;  /* 0x0000000c3e327980 */ /* 0x000f68000c101b00 */
[----:B------:R-:W5:Y:S01]  /*1010*/  LD.E.64 R52, desc[UR12][R62.64+0x10] ;  /* 0x0000100c3e347980 */ /* 0x000f62000c101b00 */
[----:B------:R-:W-:Y:S01]  /*1020*/  BSSY.RECONVERGENT B2, `(.L_x_16) ;  /* 0x0000023000027945 */ /* 0x000fe20003800200 */
[----:B--2---:R-:W-:-:S02]  /*1030*/  DADD R4, -R60, R4 ;  /* 0x000000003c047229 */ /* 0x004fc40000000104 */
[----:B---3--:R-:W-:Y:S02]  /*1040*/  DADD R38, -R6, R38 ;  /* 0x0000000006267229 */ /* 0x008fe40000000126 */
[----:B----4-:R-:W-:Y:S02]  /*1050*/  DADD R40, -R60, R40 ;  /* 0x000000003c287229 */ /* 0x010fe40000000128 */
[----:B-----5:R-:W-:-:S04]  /*1060*/  DADD R42, -R6, R42 ;  /* 0x00000000062a7229 */ /* 0x020fc8000000012a */
[----:B------:R-:W-:Y:S02]  /*1070*/  DMUL R54, R4, R38 ;  /* 0x0000002604367228 */ /* 0x000fe40000000000 */
[----:B------:R-:W-:-:S06]  /*1080*/  DADD R44, -R56, R44 ;  /* 0x00000000382c7229 */ /* 0x000fcc000000012c */
[-C--:B------:R-:W-:Y:S02]  /*1090*/  DFMA R54, R40, R42.reuse, -R54 ;  /* 0x0000002a2836722b */ /* 0x080fe40000000836 */
[C---:B------:R-:W-:Y:S02]  /*10a0*/  DADD R46, -R56.reuse, R46 ;  /* 0x00000000382e7229 */ /* 0x040fe4000000012e */
[----:B------:R-:W-:Y:S02]  /*10b0*/  DADD R48, -R56, R48 ;  /* 0x0000000038307229 */ /* 0x000fe40000000130 */
[----:B------:R-:W-:Y:S02]  /*10c0*/  DMUL R58, R44, R42 ;  /* 0x0000002a2c3a7228 */ /* 0x000fe40000000000 */
[----:B------:R-:W-:Y:S02]  /*10d0*/  DADD R50, -R60, R50 ;  /* 0x000000003c327229 */ /* 0x000fe40000000132 */
[----:B------:R-:W-:-:S04]  /*10e0*/  DMUL R54, R46, R54 ;  /* 0x000000362e367228 */ /* 0x000fc80000000000 */
[----:B------:R-:W-:-:S08]  /*10f0*/  DFMA R58, R48, R38, -R58 ;  /* 0x00000026303a722b */ /* 0x000fd0000000083a */
[----:B------:R-:W-:Y:S02]  /*1100*/  DFMA R54, R50, R58, R54 ;  /* 0x0000003a3236722b */ /* 0x000fe40000000036 */
[----:B------:R-:W-:Y:S02]  /*1110*/  DMUL R58, R40, R48 ;  /* 0x00000030283a7228 */ /* 0x000fe40000000000 */
[----:B------:R-:W-:-:S06]  /*1120*/  DADD R52, -R6, R52 ;  /* 0x0000000006347229 */ /* 0x000fcc0000000134 */
[----:B------:R-:W-:-:S08]  /*1130*/  DFMA R58, R4, R44, -R58 ;  /* 0x0000002c043a722b */ /* 0x000fd0000000083a */
[----:B------:R-:W-:-:S06]  /*1140*/  DFMA R58, R52, R58, R54 ;  /* 0x0000003a343a722b */ /* 0x000fcc0000000036 */
[----:B------:R-:W0:Y:S04]  /*1150*/  MUFU.RCP64H R55, R59 ;  /* 0x0000003b00377308 */ /* 0x000e280000001800 */
[----:B------:R-:W-:-:S06]  /*1160*/  IADD3 R54, PT, PT, R59, 0x300402, RZ ;  /* 0x003004023b367810 */ /* 0x000fcc0007ffe0ff */
[----:B0-----:R-:W-:-:S08]  /*1170*/  DFMA R62, -R58, R54, 1 ;  /* 0x3ff000003a3e742b */ /* 0x001fd00000000136 */
[----:B------:R-:W-:Y:S01]  /*1180*/  DFMA R62, R62, R62, R62 ;  /* 0x0000003e3e3e722b */ /* 0x000fe2000000003e */
[----:B------:R-:W-:-:S07]  /*1190*/  FSETP.GEU.AND P0, PT, |R54|, 5.8789094863358348022e-39, PT ;  /* 0x004004023600780b */ /* 0x000fce0003f0e200 */
[----:B------:R-:W-:-:S08]  /*11a0*/  DFMA R62, R54, R62, R54 ;  /* 0x0000003e363e722b */ /* 0x000fd00000000036 */
[----:B------:R-:W-:Y:S02]  /*11b0*/  DFMA R66, -R58, R62, 1 ;  /* 0x3ff000003a42742b */ /* 0x000fe4000000013e */
[----:B------:R-:W-:Y:S02]  /*11c0*/  DADD R54, -R60, R2 ;  /* 0x000000003c367229 */ /* 0x000fe40000000102 */
[----:B------:R-:W-:Y:S02]  /*11d0*/  DADD R56, -R56, R8 ;  /* 0x0000000038387229 */ /* 0x000fe40000000108 */
[----:B------:R-:W-:Y:S02]  /*11e0*/  DADD R6, -R6, R10 ;  /* 0x0000000006067229 */ /* 0x000fe4000000010a */
[----:B------:R-:W-:Y:S01]  /*11f0*/  DFMA R66, R62, R66, R62 ;  /* 0x000000423e42722b */ /* 0x000fe2000000003e */
[----:B------:R-:W-:Y:S10]  /*1200*/  @P0 BRA `(.L_x_17) ;  /* 0x0000000000100947 */ /* 0x000ff40003800000 */
[----:B------:R-:W-:Y:S02]  /*1210*/  LOP3.LUT R62, R59, 0x7fffffff, RZ, 0xc0, !PT ;  /* 0x7fffffff3b3e7812 */ /* 0x000fe400078ec0ff */
[----:B------:R-:W-:-:S03]  /*1220*/  MOV R68, 0x1250 ;  /* 0x0000125000447802 */ /* 0x000fc60000000f00 */
[----:B------:R-:W-:-:S07]  /*1230*/  VIADD R62, R62, 0xfff00000 ;  /* 0xfff000003e3e7836 */ /* 0x000fce0000000000 */
[----:B------:R-:W-:Y:S05]  /*1240*/  CALL.REL.NOINC `($__internal_0_$__cuda_sm20_dblrcp_rn_slowpath_v3) ;  /* 0x00000020002c7944 */ /* 0x000fea0003c00000 */
.L_x_17:
[----:B------:R-:W-:Y:S05]  /*1250*/  BSYNC.RECONVERGENT B2 ;  /* 0x0000000000027941 */ /* 0x000fea0003800200 */
.L_x_16:
[----:B------:R-:W-:Y:S02]  /*1260*/  DADD R62, R4, -R40 ;  /* 0x00000000043e7229 */ /* 0x000fe40000000828 */
[----:B------:R-:W-:Y:S02]  /*1270*/  DADD R68, R42, -R38 ;  /* 0x000000002a447229 */ /* 0x000fe40000000826 */
[----:B------:R-:W-:Y:S02]  /*1280*/  DADD R58, R48, -R44 ;  /* 0x00000000303a7229 */ /* 0x000fe4000000082c */
[----:B------:R-:W-:Y:S02]  /*1290*/  DADD R4, R50, -R4 ;  /* 0x0000000032047229 */ /* 0x000fe40000000804 */
[----:B------:R-:W-:Y:S02]  /*12a0*/  DMUL R60, R38, R62 ;  /* 0x0000003e263c7228 */ /* 0x000fe40000000000 */
[----:B------:R-:W-:-:S02]  /*12b0*/  DADD R42, R52, -R42 ;  /* 0x00000000342a7229 */ /* 0x000fc4000000082a */
[----:B------:R-:W-:-:S04]  /*12c0*/  DADD R48, R46, -R48 ;  /* 0x000000002e307229 */ /* 0x000fc80000000830 */
[-C--:B------:R-:W-:Y:S02]  /*12d0*/  DFMA R60, R40, R68.reuse, -R60 ;  /* 0x00000044283c722b */ /* 0x080fe4000000083c */
[----:B------:R-:W-:-:S06]  /*12e0*/  DMUL R68, R44, R68 ;  /* 0x000000442c447228 */ /* 0x000fcc0000000000 */
[----:B------:R-:W-:Y:S02]  /*12f0*/  DMUL R60, R56, R60 ;  /* 0x0000003c383c7228 */ /* 0x000fe40000000000 */
[-C--:B------:R-:W-:Y:S02]  /*1300*/  DFMA R68, R38, R58.reuse, -R68 ;  /* 0x0000003a2644722b */ /* 0x080fe40000000844 */
[----:B------:R-:W-:-:S06]  /*1310*/  DMUL R58, R40, R58 ;  /* 0x0000003a283a7228 */ /* 0x000fcc0000000000 */
[----:B------:R-:W-:Y:S02]  /*1320*/  DFMA R60, R54, R68, R60 ;  /* 0x00000044363c722b */ /* 0x000fe4000000003c */
[----:B------:R-:W-:Y:S02]  /*1330*/  DFMA R58, R44, R62, -R58 ;  /* 0x0000003e2c3a722b */ /* 0x000fe4000000083a */
[----:B------:R-:W-:-:S06]  /*1340*/  DMUL R62, R46, R38 ;  /* 0x000000262e3e7228 */ /* 0x000fcc0000000000 */
[----:B------:R-:W-:Y:S02]  /*1350*/  DFMA R58, R6, R58, R60 ;  /* 0x0000003a063a722b */ /* 0x000fe4000000003c */
[-C--:B------:R-:W-:Y:S02]  /*1360*/  DMUL R60, R40, R52.reuse ;  /* 0x00000034283c7228 */ /* 0x080fe40000000000 */
[----:B------:R-:W-:Y:S02]  /*1370*/  DFMA R62, R44, R52, -R62 ;  /* 0x000000342c3e722b */ /* 0x000fe4000000083e */
[----:B------:R-:W-:-:S04]  /*1380*/  DMUL R44, R50, R44 ;  /* 0x0000002c322c7228 */ /* 0x000fc80000000000 */
[----:B------:R-:W-:Y:S02]  /*1390*/  DFMA R60, R50, R38, -R60 ;  /* 0x00000026323c722b */ /* 0x000fe4000000083c */
[----:B------:R-:W-:Y:S02]  /*13a0*/  DMUL R38, R52, R4 ;  /* 0x0000000434267228 */ /* 0x000fe40000000000 */
[----:B------:R-:W-:-:S04]  /*13b0*/  DFMA R44, R40, R46, -R44 ;  /* 0x0000002e282c722b */ /* 0x000fc8000000082c */
[----:B------:R-:W-:Y:S02]  /*13c0*/  DMUL R60, R56, R60 ;  /* 0x0000003c383c7228 */ /* 0x000fe40000000000 */
[-C--:B------:R-:W-:Y:S02]  /*13d0*/  DFMA R38, R50, R42.reuse, -R38 ;  /* 0x0000002a3226722b */ /* 0x080fe40000000826 */
[----:B------:R-:W-:-:S04]  /*13e0*/  DMUL R42, R46, R42 ;  /* 0x0000002a2e2a7228 */ /* 0x000fc80000000000 */
[----:B------:R-:W-:Y:S02]  /*13f0*/  DFMA R60, R54, R62, R60 ;  /* 0x0000003e363c722b */ /* 0x000fe4000000003c */
[----:B------:R-:W-:Y:S02]  /*1400*/  DMUL R38, R56, R38 ;  /* 0x0000002638267228 */ /* 0x000fe40000000000 */
[-C--:B------:R-:W-:Y:S02]  /*1410*/  DFMA R42, R52, R48.reuse, -R42 ;  /* 0x00000030342a722b */ /* 0x080fe4000000082a */
[----:B------:R-:W-:Y:S02]  /*1420*/  DMUL R48, R50, R48 ;  /* 0x0000003032307228 */ /* 0x000fe40000000000 */
[----:B------:R-:W-:-:S04]  /*1430*/  DFMA R44, R6, R44, R60 ;  /* 0x0000002c062c722b */ /* 0x000fc8000000003c */
[----:B------:R-:W-:Y:S02]  /*1440*/  DFMA R42, R54, R42, R38 ;  /* 0x0000002a362a722b */ /* 0x000fe40000000026 */
[----:B------:R-:W-:Y:S02]  /*1450*/  DFMA R48, R46, R4, -R48 ;  /* 0x000000042e30722b */ /* 0x000fe40000000830 */
[-C--:B------:R-:W-:Y:S01]  /*1460*/  DMUL R4, R44, R66.reuse ;  /* 0x000000422c047228 */ /* 0x080fe20000000000 */
[----:B------:R-:W-:Y:S01]  /*1470*/  IMAD.MOV.U32 R46, RZ, RZ, 0x2 ;  /* 0x00000002ff2e7424 */ /* 0x000fe200078e00ff */
[----:B------:R-:W-:-:S04]  /*1480*/  DMUL R38, R58, R66 ;  /* 0x000000423a267228 */ /* 0x000fc80000000000 */
[----:B------:R-:W-:-:S03]  /*1490*/  DFMA R6, R6, R48, R42 ;  /* 0x000000300606722b */ /* 0x000fc6000000002a */
[----:B------:R0:W-:Y:S01]  /*14a0*/  STL.64 [R1+0x68], R38 ;  /* 0x0000682601007387 */ /* 0x0001e20000100a00 */
[----:B------:R-:W-:-:S04]  /*14b0*/  DSETP.GEU.AND P0, PT, R4, R38, PT ;  /* 0x000000260400722a */ /* 0x000fc80003f0e000 */
[----:B------:R-:W-:Y:S02]  /*14c0*/  DMUL R6, R6, R66 ;  /* 0x0000004206067228 */ /* 0x000fe40000000000 */
[----:B------:R-:W-:-:S04]  /*14d0*/  SEL R46, R46, 0x1, !P0 ;  /* 0x000000012e2e7807 */ /* 0x000fc80004000000 */
[----:B------:R-:W-:Y:S01]  /*14e0*/  LEA R47, R46, UR5, 0x3 ;  /* 0x000000052e2f7c11 */ /* 0x000fe2000f8e18ff */
[----:B------:R0:W-:Y:S04]  /*14f0*/  STL.128 [R1+0x70], R4 ;  /* 0x0000700401007387 */ /* 0x0001e80000100c00 */
[----:B------:R-:W2:Y:S01]  /*1500*/  LDL.64 R40, [R47] ;  /* 0x000000002f287983 */ /* 0x000ea20000100a00 */
[----:B------:R-:W-:-:S08]  /*1510*/  DADD R42, -R38, 1 ;  /* 0x3ff00000262a7429 */ /* 0x000fd00000000100 */
[----:B------:R-:W-:Y:S02]  /*1520*/  DADD R44, -R4, R42 ;  /* 0x00000000042c7229 */ /* 0x000fe4000000012a */
[----:B--2---:R-:W-:-:S06]  /*1530*/  DSETP.GEU.AND P0, PT, R6, R40, PT ;  /* 0x000000280600722a */ /* 0x004fcc0003f0e000 */
[----:B------:R-:W-:Y:S01]  /*1540*/  DADD R40, -R6, R44 ;  /* 0x0000000006287229 */ /* 0x000fe2000000012c */
[----:B------:R-:W-:-:S06]  /*1550*/  SEL R42, R46, 0x3, P0 ;  /* 0x000000032e2a7807 */ /* 0x000fcc0000000000 */
[----:B------:R0:W-:Y:S01]  /*1560*/  STL.64 [R1+0x60], R40 ;  /* 0x0000602801007387 */ /* 0x0001e20000100a00 */
[----:B------:R-:W-:-:S05]  /*1570*/  LEA R43, R42, UR5, 0x3 ;  /* 0x000000052a2b7c11 */ /* 0x000fca000f8e18ff */
[----:B------:R-:W2:Y:S02]  /*1580*/  LDL.64 R44, [R43] ;  /* 0x000000002b2c7983 */ /* 0x000ea40000100a00 */
[----:B--2---:R-:W-:-:S06]  /*1590*/  DSETP.GEU.AND P0, PT, R40, R44, PT ;  /* 0x0000002c2800722a */ /* 0x004fcc0003f0e000 */
[----:B------:R-:W-:-:S04]  /*15a0*/  SEL R46, R42, RZ, P0 ;  /* 0x000000ff2a2e7207 */ /* 0x000fc80000000000 */
[----:B------:R-:W-:-:S05]  /*15b0*/  LEA R42, R46, UR5, 0x3 ;  /* 0x000000052e2a7c11 */ /* 0x000fca000f8e18ff */
[----:B------:R-:W2:Y:S02]  /*15c0*/  LDL.64 R44, [R42] ;  /* 0x000000002a2c7983 */ /* 0x000ea40000100a00 */
[----:B--2---:R-:W-:-:S14]  /*15d0*/  DSETP.GE.AND P0, PT, R44, -UR18, PT ;  /* 0x800000122c007e2a */ /* 0x004fdc000bf06000 */
[----:B0-----:R-:W-:Y:S05]  /*15e0*/  @P0 BRA `(.L_x_18) ;  /* 0x00000000001c0947 */ /* 0x001fea0003800000 */
[----:B------:R-:W-:-:S05]  /*15f0*/  SHF.L.U32 R65, R64, 0x2, RZ ;  /* 0x0000000240417819 */ /* 0x000fca00000006ff */
[----:B------:R-:W-:-:S04]  /*1600*/  IMAD.IADD R65, R65, 0x1, R46 ;  /* 0x0000000141417824 */ /* 0x000fc800078e022e */
[----:B------:R-:W-:-:S06]  /*1610*/  IMAD.WIDE R64, R65, 0x4, R26 ;  /* 0x0000000441407825 */ /* 0x000fcc00078e021a */
[----:B------:R-:W2:Y:S02]  /*1620*/  LD.E R64, desc[UR12][R64.64] ;  /* 0x0000000c40407980 */ /* 0x000ea4000c101900 */
[----:B--2---:R-:W-:-:S13]  /*1630*/  ISETP.NE.AND P0, PT, R64, -0x1, PT ;  /* 0xffffffff4000780c */ /* 0x004fda0003f05270 */
[----:B------:R-:W-:Y:S05]  /*1640*/  @P0 BRA `(.L_x_19) ;  /* 0xfffffff8000c0947 */ /* 0x000fea000383ffff */
[----:B------:R-:W-:-:S07]  /*1650*/  IMAD.MOV.U32 R64, RZ, RZ, -0x1 ;  /* 0xffffffffff407424 */ /* 0x000fce00078e00ff */
.L_x_18:
[----:B------:R-:W-:Y:S05]  /*1660*/  BSYNC.RECONVERGENT B1 ;  /* 0x0000000000017941 */ /* 0x000fea0003800200 */
.L_x_15:
[----:B------:R-:W0:Y:S02]  /*1670*/  LDC.64 R42, c[0x0][0x388] ;  /* 0x0000e200ff2a7b82 */ /* 0x000e240000000a00 */
[----:B0-----:R-:W-:-:S06]  /*1680*/  DSETP.GE.AND P0, PT, R22, R42, PT ;  /* 0x0000002a1600722a */ /* 0x001fcc0003f06000 */
[----:B------:R-:W-:-:S13]  /*1690*/  ISETP.NE.AND P0, PT, R64, -0x1, !P0 ;  /* 0xffffffff4000780c */ /* 0x000fda0004705270 */
[----:B------:R-:W-:Y:S05]  /*16a0*/  @!P0 BRA `(.L_x_20) ;  /* 0x0000000c00f48947 */ /* 0x000fea0003800000 */
[----:B------:R-:W0:Y:S01]  /*16b0*/  MUFU.RCP64H R3, R25 ;  /* 0x0000001900037308 */ /* 0x000e220000001800 */
[----:B------:R-:W-:Y:S01]  /*16c0*/  IADD3 R2, PT, PT, R0, -0x1, RZ ;  /* 0xffffffff00027810 */ /* 0x000fe20007ffe0ff */
[----:B------:R-:W-:Y:S03]  /*16d0*/  BSSY.RECONVERGENT B1, `(.L_x_21) ;  /* 0x000000f000017945 */ /* 0x000fe60003800200 */
[----:B------:R-:W-:Y:S01]  /*16e0*/  ISETP.GE.U32.AND P0, PT, R2, 0x2, PT ;  /* 0x000000020200780c */ /* 0x000fe20003f06070 */
[----:B------:R-:W-:-:S06]  /*16f0*/  IMAD.MOV.U32 R2, RZ, RZ, 0x1 ;  /* 0x00000001ff027424 */ /* 0x000fcc00078e00ff */
[----:B0-----:R-:W-:-:S06]  /*1700*/  DFMA R8, -R24, R2, 1 ;  /* 0x3ff000001808742b */ /* 0x001fcc0000000102 */
[----:B------:R-:W0:Y:S02]  /*1710*/  @!P0 LDC.64 R10, c[0x0][0x390] ;  /* 0x0000e400ff0a8b82 */ /* 0x000e240000000a00 */
[----:B------:R-:W-:-:S08]  /*1720*/  DFMA R8, R8, R8, R8 ;  /* 0x000000080808722b */ /* 0x000fd00000000008 */
[----:B------:R-:W-:-:S08]  /*1730*/  DFMA R8, R2, R8, R2 ;  /* 0x000000080208722b */ /* 0x000fd00000000002 */
[----:B------:R-:W-:-:S08]  /*1740*/  DFMA R2, -R24, R8, 1 ;  /* 0x3ff000001802742b */ /* 0x000fd00000000108 */
[----:B------:R-:W-:Y:S02]  /*1750*/  DFMA R8, R8, R2, R8 ;  /* 0x000000020808722b */ /* 0x000fe40000000008 */
[----:B0-----:R-:W-:Y:S01]  /*1760*/  @!P0 DFMA R2, R10, 0.5, R22 ;  /* 0x3fe000000a02882b */ /* 0x001fe20000000016 */
[----:B------:R-:W-:Y:S10]  /*1770*/  @!P0 BRA `(.L_x_22) ;  /* 0x0000000000108947 */ /* 0x000ff40003800000 */
[----:B------:R-:W0:Y:S01]  /*1780*/  @!P2 LDC.64 R10, c[0x0][0x390] ;  /* 0x0000e400ff0aab82 */ /* 0x000e220000000a00 */
[----:B------:R-:W-:Y:S01]  /*1790*/  IMAD.MOV.U32 R2, RZ, RZ, R22 ;  /* 0x000000ffff027224 */ /* 0x000fe200078e0016 */
[----:B------:R-:W-:Y:S01]  /*17a0*/  MOV R3, R23 ;  /* 0x0000001700037202 */ /* 0x000fe20000000f00 */
[----:B0-----:R-:W-:-:S11]  /*17b0*/  @!P2 DADD R2, R22, R10 ;  /* 0x000000001602a229 */ /* 0x001fd6000000000a */
.L_x_22:
[----:B------:R-:W-:Y:S05]  /*17c0*/  BSYNC.RECONVERGENT B1 ;  /* 0x0000000000017941 */ /* 0x000fea0003800200 */
.L_x_21:
[----:B------:R-:W-:Y:S01]  /*17d0*/  DADD R42, -R2, R42 ;  /* 0x00000000022a7229 */ /* 0x000fe2000000012a */
[----:B------:R-:W-:Y:S07]  /*17e0*/  BSSY.RECONVERGENT B1, `(.L_x_23) ;  /* 0x0000010000017945 */ /* 0x000fee0003800200 */
[----:B------:R-:W-:Y:S02]  /*17f0*/  DMUL R68, R42, R8 ;  /* 0x000000082a447228 */ /* 0x000fe40000000000 */
[----:B------:R-:W-:-:S06]  /*1800*/  FSETP.GEU.AND P3, PT, |R43|, 6.5827683646048100446e-37, PT ;  /* 0x036000002b00780b */ /* 0x000fcc0003f6e200 */
[----:B------:R-:W-:-:S08]  /*1810*/  DFMA R2, -R24, R68, R42 ;  /* 0x000000441802722b */ /* 0x000fd0000000012a */
[----:B------:R-:W-:-:S10]  /*1820*/  DFMA R68, R8, R2, R68 ;  /* 0x000000020844722b */ /* 0x000fd40000000044 */
[----:B------:R-:W-:-:S05]  /*1830*/  FFMA R2, RZ, R25, R69 ;  /* 0x00000019ff027223 */ /* 0x000fca0000000045 */
[----:B------:R-:W-:-:S13]  /*1840*/  FSETP.GT.AND P0, PT, |R2|, 1.469367938527859385e-39, PT ;  /* 0x001000000200780b */ /* 0x000fda0003f04200 */
[----:B------:R-:W-:Y:S05]  /*1850*/  @P0 BRA P3, `(.L_x_24) ;  /* 0x0000000000200947 */ /* 0x000fea0001800000 */
[----:B------:R-:W-:Y:S01]  /*1860*/  IMAD.MOV.U32 R10, RZ, RZ, R42 ;  /* 0x000000ffff0a7224 */ /* 0x000fe200078e002a */
[----:B------:R-:W-:Y:S01]  /*1870*/  MOV R8, R24 ;  /* 0x0000001800087202 */ /* 0x000fe20000000f00 */
[----:B------:R-:W-:Y:S01]  /*1880*/  IMAD.MOV.U32 R11, RZ, RZ, R43 ;  /* 0x000000ffff0b7224 */ /* 0x000fe200078e002b */
[----:B------:R-:W-:Y:S01]  /*1890*/  MOV R44, 0x18c0 ;  /* 0x000018c0002c7802 */ /* 0x000fe20000000f00 */
[----:B------:R-:W-:-:S07]  /*18a0*/  IMAD.MOV.U32 R9, RZ, RZ, R25 ;  /* 0x000000ffff097224 */ /* 0x000fce00078e0019 */
[----:B------:R-:W-:Y:S05]  /*18b0*/  CALL.REL.NOINC `($__internal_1_$__cuda_sm20_div_rn_f64_full) ;  /* 0x0000001c002c7944 */ /* 0x000fea0003c00000 */
[----:B------:R-:W-:Y:S01]  /*18c0*/  IMAD.MOV.U32 R68, RZ, RZ, R2 ;  /* 0x000000ffff447224 */ /* 0x000fe200078e0002 */
[----:B------:R-:W-:-:S07]  /*18d0*/  MOV R69, R3 ;  /* 0x0000000300457202 */ /* 0x000fce0000000f00 */
.L_x_24:
[----:B------:R-:W-:Y:S05]  /*18e0*/  BSYNC.RECONVERGENT B1 ;  /* 0x0000000000017941 */ /* 0x000fea0003800200 */
.L_x_23:
[----:B------:R-:W-:-:S04]  /*18f0*/  IMAD.SHL.U32 R61, R64, 0x4, RZ ;  /* 0x00000004403d7824 */ /* 0x000fc800078e00ff */
[----:B------:R-:W-:-:S05]  /*1900*/  IMAD.WIDE R60, R61, 0x4, R30 ;  /* 0x000000043d3c7825 */ /* 0x000fca00078e021e */
[----:B------:R-:W2:Y:S04]  /*1910*/  LD.E R2, desc[UR12][R60.64] ;  /* 0x0000000c3c027980 */ /* 0x000ea8000c101900 */
[----:B------:R-:W3:Y:S01]  /*1920*/  LD.E R37, desc[UR12][R60.64+0x4] ;  /* 0x0000040c3c257980 */ /* 0x000ee2000c101900 */
[----:B------:R-:W-:-:S03]  /*1930*/  DADD R58, -R68, 1 ;  /* 0x3ff00000443a7429 */ /* 0x000fc60000000100 */
[----:B------:R-:W4:Y:S01]  /*1940*/  LD.E R57, desc[UR12][R60.64+0x8] ;  /* 0x0000080c3c397980 */ /* 0x000f22000c101900 */
[----:B--2---:R-:W-:-:S04]  /*1950*/  IMAD R11, R2, 0x3, RZ ;  /* 0x00000003020b7824 */ /* 0x004fc800078e02ff */
[----:B------:R-:W-:-:S05]  /*1960*/  IMAD.WIDE R42, R11, 0x8, R32 ;  /* 0x000000080b2a7825 */ /* 0x000fca00078e0220 */
[----:B------:R-:W2:Y:S01]  /*1970*/  LD.E.64 R44, desc[UR12][R42.64] ;  /* 0x0000000c2a2c7980 */ /* 0x000ea2000c101b00 */
[----:B------:R-:W-:-:S03]  /*1980*/  IMAD.WIDE R10, R11, 0x8, R34 ;  /* 0x000000080b0a7825 */ /* 0x000fc600078e0222 */
[----:B------:R-:W5:Y:S04]  /*1990*/  LD.E.64 R8, desc[UR12][R42.64+0x8] ;  /* 0x0000080c2a087980 */ /* 0x000f68000c101b00 */
[----:B------:R-:W5:Y:S01]  /*19a0*/  LD.E.64 R2, desc[UR12][R10.64] ;  /* 0x0000000c0a027980 */ /* 0x000f62000c101b00 */
[----:B---3--:R-:W-:-:S03]  /*19b0*/  IMAD R37, R37, 0x3, RZ ;  /* 0x0000000325257824 */ /* 0x008fc600078e02ff */
[----:B------:R-:W3:Y:S01]  /*19c0*/  LD.E.64 R54, desc[UR12][R42.64+0x10] ;  /* 0x0000100c2a367980 */ /* 0x000ee2000c101b00 */
[----:B------:R-:W-:-:S03]  /*19d0*/  IMAD.WIDE R50, R37, 0x8, R32 ;  /* 0x0000000825327825 */ /* 0x000fc600078e0220 */
[----:B------:R-:W3:Y:S04]  /*19e0*/  LD.E.64 R62, desc[UR12][R10.64+0x8] ;  /* 0x0000080c0a3e7980 */ /* 0x000ee8000c101b00 */
[----:B------:R-:W3:Y:S04]  /*19f0*/  LD.E.64 R52, desc[UR12][R50.64] ;  /* 0x0000000c32347980 */ /* 0x000ee8000c101b00 */
[----:B------:R0:W3:Y:S01]  /*1a00*/  LD.E.64 R48, desc[UR12][R50.64+0x8] ;  /* 0x0000080c32307980 */ /* 0x0000e2000c101b00 */
[----:B------:R-:W-:-:S03]  /*1a10*/  IMAD.WIDE R66, R37, 0x8, R34 ;  /* 0x0000000825427825 */ /* 0x000fc600078e0222 */
[----:B------:R-:W3:Y:S04]  /*1a20*/  LD.E.64 R10, desc[UR12][R10.64+0x10] ;  /* 0x0000100c0a0a7980 */ /* 0x000ee8000c101b00 */
[----:B------:R-:W3:Y:S04]  /*1a30*/  LD.E.64 R46, desc[UR12][R66.64+0x10] ;  /* 0x0000100c422e7980 */ /* 0x000ee8000c101b00 */
[----:B------:R-:W0:Y:S04]  /*1a40*/  LD.E.64 R50, desc[UR12][R50.64+0x10] ;  /* 0x0000100c32327980 */ /* 0x000e28000c101b00 */
[----:B------:R-:W3:Y:S01]  /*1a50*/  LD.E.64 R42, desc[UR12][R66.64] ;  /* 0x0000000c422a7980 */ /* 0x000ee2000c101b00 */
[----:B----4-:R-:W-:-:S03]  /*1a60*/  IMAD R57, R57, 0x3, RZ ;  /* 0x0000000339397824 */ /* 0x010fc600078e02ff */
[----:B------:R-:W4:Y:S01]  /*1a70*/  LD.E R37, desc[UR12][R60.64+0xc] ;  /* 0x00000c0c3c257980 */ /* 0x000f22000c101900 */
[----:B--2---:R-:W-:-:S08]  /*1a80*/  DMUL R44, R58, R44 ;  /* 0x0000002c3a2c7228 */ /* 0x004fd00000000000 */
[----:B-----5:R-:W-:Y:S02]  /*1a90*/  DFMA R2, R2, R68, R44 ;  /* 0x000000440202722b */ /* 0x020fe4000000002c */
[----:B------:R-:W2:Y:S01]  /*1aa0*/  LD.E.64 R44, desc[UR12][R66.64+0x8] ;  /* 0x0000080c422c7980 */ /* 0x000ea2000c101b00 */
[C---:B------:R-:W-:Y:S02]  /*1ab0*/  DMUL R8, R58.reuse, R8 ;  /* 0x000000083a087228 */ /* 0x040fe40000000000 */
[C---:B---3--:R-:W-:Y:S02]  /*1ac0*/  DMUL R54, R58.reuse, R54 ;  /* 0x000000363a367228 */ /* 0x048fe40000000000 */
[----:B------:R-:W-:Y:S02]  /*1ad0*/  DMUL R52, R58, R52 ;  /* 0x000000343a347228 */ /* 0x000fe40000000000 */
[----:B------:R-:W-:Y:S02]  /*1ae0*/  DADD R58, -R68, 1 ;  /* 0x3ff00000443a7429 */ /* 0x000fe40000000100 */
[----:B------:R-:W-:Y:S01]  /*1af0*/  DFMA R8, R62, R68, R8 ;  /* 0x000000443e08722b */ /* 0x000fe20000000008 */
[----:B------:R-:W-:-:S05]  /*1b00*/  IMAD.WIDE R62, R57, 0x8, R32 ;  /* 0x00000008393e7825 */ /* 0x000fca00078e0220 */
[C---:B0-----:R-:W-:Y:S02]  /*1b10*/  DMUL R50, R58.reuse, R50 ;  /* 0x000000323a327228 */ /* 0x041fe40000000000 */
[----:B------:R-:W-:Y:S01]  /*1b20*/  DMUL R48, R58, R48 ;  /* 0x000000303a307228 */ /* 0x000fe20000000000 */
[----:B------:R-:W-:-:S05]  /*1b30*/  IMAD.WIDE R56, R57, 0x8, R34 ;  /* 0x0000000839387825 */ /* 0x000fca00078e0222 */
[-C--:B------:R-:W-:Y:S01]  /*1b40*/  DFMA R46, R46, R68.reuse, R50 ;  /* 0x000000442e2e722b */ /* 0x080fe20000000032 */
[----:B----4-:R-:W-:Y:S01]  /*1b50*/  IMAD R37, R37, 0x3, RZ ;  /* 0x0000000325257824 */ /* 0x010fe200078e02ff */
[----:B------:R-:W3:Y:S01]  /*1b60*/  LD.E.64 R50, desc[UR12][R62.64+0x8] ;  /* 0x0000080c3e327980 */ /* 0x000ee2000c101b00 */
[----:B------:R-:W-:-:S03]  /*1b70*/  DFMA R10, R10, R68, R54 ;  /* 0x000000440a0a722b */ /* 0x000fc60000000036 */
[----:B------:R-:W4:Y:S01]  /*1b80*/  LD.E.64 R54, desc[UR12][R56.64+0x8] ;  /* 0x0000080c38367980 */ /* 0x000f22000c101b00 */
[----:B------:R-:W-:-:S03]  /*1b90*/  DFMA R42, R42, R68, R52 ;  /* 0x000000442a2a722b */ /* 0x000fc60000000034 */
[----:B------:R-:W5:Y:S01]  /*1ba0*/  LD.E.64 R52, desc[UR12][R56.64] ;  /* 0x0000000c38347980 */ /* 0x000f62000c101b00 */
[----:B--2---:R-:W-:-:S03]  /*1bb0*/  DFMA R44, R44, R68, R48 ;  /* 0x000000442c2c722b */ /* 0x004fc60000000030 */
[----:B------:R0:W2:Y:S04]  /*1bc0*/  LD.E.64 R66, desc[UR12][R56.64+0x10] ;  /* 0x0000100c38427980 */ /* 0x0000a8000c101b00 */
[----:B------:R-:W5:Y:S01]  /*1bd0*/  LD.E.64 R48, desc[UR12][R62.64] ;  /* 0x0000000c3e307980 */ /* 0x000f62000c101b00 */
[----:B------:R-:W-:-:S04]  /*1be0*/  IMAD.WIDE R60, R37, 0x8, R32 ;  /* 0x00000008253c7825 */ /* 0x000fc800078e0220 */
[----:B0-----:R-:W-:Y:S01]  /*1bf0*/  IMAD.WIDE R56, R37, 0x8, R34 ;  /* 0x0000000825387825 */ /* 0x001fe200078e0222 */
[----:B---3--:R-:W-:-:S08]  /*1c00*/  DMUL R50, R58, R50 ;  /* 0x000000323a327228 */ /* 0x008fd00000000000 */
[----:B----4-:R-:W-:Y:S01]  /*1c10*/  DFMA R50, R54, R68, R50 ;  /* 0x000000443632722b */ /* 0x010fe20000000032 */
[----:B------:R-:W3:Y:S01]  /*1c20*/  LD.E.64 R54, desc[UR12][R60.64] ;  /* 0x0000000c3c367980 */ /* 0x000ee2000c101b00 */
[----:B-----5:R-:W-:-:S08]  /*1c30*/  DMUL R48, R58, R48 ;  /* 0x000000303a307228 */ /* 0x020fd00000000000 */
[----:B------:R-:W-:Y:S01]  /*1c40*/  DFMA R48, R52, R68, R48 ;  /* 0x000000443430722b */ /* 0x000fe20000000030 */
[----:B------:R-:W4:Y:S04]  /*1c50*/  LD.E.64 R52, desc[UR12][R62.64+0x10] ;  /* 0x0000100c3e347980 */ /* 0x000f28000c101b00 */
[----:B------:R-:W5:Y:S01]  /*1c60*/  LD.E.64 R62, desc[UR12][R56.64] ;  /* 0x0000000c383e7980 */ /* 0x000f62000c101b00 */
[C---:B---3--:R-:W-:Y:S02]  /*1c70*/  DMUL R54, R58.reuse, R54 ;  /* 0x000000363a367228 */ /* 0x048fe40000000000 */
[----:B----4-:R-:W-:-:S06]  /*1c80*/  DMUL R52, R58, R52 ;  /* 0x000000343a347228 */ /* 0x010fcc0000000000 */
[-C--:B-----5:R-:W-:Y:S01]  /*1c90*/  DFMA R54, R62, R68.reuse, R54 ;  /* 0x000000443e36722b */ /* 0x0a0fe20000000036 */
[----:B------:R-:W3:Y:S01]  /*1ca0*/  LD.E.64 R62, desc[UR12][R60.64+0x8] ;  /* 0x0000080c3c3e7980 */ /* 0x000ee2000c101b00 */
[----:B--2---:R-:W-:-:S03]  /*1cb0*/  DFMA R52, R66, R68, R52 ;  /* 0x000000444234722b */ /* 0x004fc60000000034 */
[----:B------:R-:W2:Y:S04]  /*1cc0*/  LD.E.64 R66, desc[UR12][R56.64+0x8] ;  /* 0x0000080c38427980 */ /* 0x000ea8000c101b00 */
[----:B------:R-:W4:Y:S04]  /*1cd0*/  LD.E.64 R60, desc[UR12][R60.64+0x10] ;  /* 0x0000100c3c3c7980 */ /* 0x000f28000c101b00 */
[----:B------:R-:W5:Y:S01]  /*1ce0*/  LD.E.64 R56, desc[UR12][R56.64+0x10] ;  /* 0x0000100c38387980 */ /* 0x000f62000c101b00 */
[----:B------:R-:W-:Y:S01]  /*1cf0*/  ISETP.GT.AND P0, PT, R0, 0x1, PT ;  /* 0x000000010000780c */ /* 0x000fe20003f04270 */
[----:B------:R-:W-:Y:S01]  /*1d00*/  BSSY.RECONVERGENT B1, `(.L_x_25) ;  /* 0x0000013000017945 */ /* 0x000fe20003800200 */
[----:B---3--:R-:W-:-:S02]  /*1d10*/  DMUL R62, R58, R62 ;  /* 0x0000003e3a3e7228 */ /* 0x008fc40000000000 */
[----:B----4-:R-:W-:-:S06]  /*1d20*/  DMUL R58, R58, R60 ;  /* 0x0000003c3a3a7228 */ /* 0x010fcc0000000000 */
[-C--:B--2---:R-:W-:Y:S02]  /*1d30*/  DFMA R62, R66, R68.reuse, R62 ;  /* 0x00000044423e722b */ /* 0x084fe4000000003e */
[----:B-----5:R-:W-:Y:S01]  /*1d40*/  DFMA R58, R56, R68, R58 ;  /* 0x00000044383a722b */ /* 0x020fe2000000003a */
[----:B------:R-:W-:Y:S10]  /*1d50*/  @P0 BRA `(.L_x_26) ;  /* 0x0000000000200947 */ /* 0x000ff40003800000 */
[----:B------:R-:W-:Y:S01]  /*1d60*/  ISETP.NE.AND P0, PT, R0, RZ, PT ;  /* 0x000000ff0000720c */ /* 0x000fe20003f05270 */
[----:B------:R-:W-:-:S12]  /*1d70*/  IMAD.MOV.U32 R56, RZ, RZ, R1 ;  /* 0x000000ffff387224 */ /* 0x000fd800078e0001 */
[----:B------:R-:W-:Y:S05]  /*1d80*/  @!P0 BRA `(.L_x_27) ;  /* 0x0000000000288947 */ /* 0x000fea0003800000 */
[----:B------:R-:W-:Y:S02]  /*1d90*/  ISETP.NE.AND P0, PT, R0, 0x1, PT ;  /* 0x000000010000780c */ /* 0x000fe40003f05270 */
[----:B------:R-:W-:-:S11]  /*1da0*/  MOV R56, R36 ;  /* 0x0000002400387202 */ /* 0x000fd60000000f00 */
[----:B------:R-:W-:Y:S05]  /*1db0*/  @P0 BRA `(.L_x_27) ;  /* 0x00000000001c0947 */ /* 0x000fea0003800000 */
[----:B------:R-:W-:Y:S01]  /*1dc0*/  IMAD.U32 R56, RZ, RZ, UR16 ;  /* 0x00000010ff387e24 */ /* 0x000fe2000f8e00ff */
[----:B------:R-:W-:Y:S06]  /*1dd0*/  BRA `(.L_x_27) ;  /* 0x0000000000147947 */ /* 0x000fec0003800000 */
.L_x_26:
[----:B------:R-:W-:Y:S01]  /*1de0*/  ISETP.NE.AND P0, PT, R0, 0x2, PT ;  /* 0x000000020000780c */ /* 0x000fe20003f05270 */
[----:B------:R-:W-:-:S12]  /*1df0*/  IMAD.U32 R56, RZ, RZ, UR15 ;  /* 0x0000000fff387e24 */ /* 0x000fd8000f8e00ff */
[----:B------:R-:W-:Y:S05]  /*1e00*/  @!P0 BRA `(.L_x_27) ;  /* 0x0000000000088947 */ /* 0x000fea0003800000 */
[----:B------:R-:W-:Y:S01]  /*1e10*/  MOV R56, R36 ;  /* 0x0000002400387202 */ /* 0x000fe20000000f00 */
[----:B------:R-:W-:-:S07]  /*1e20*/  @!P2 IMAD.U32 R56, RZ, RZ, UR14 ;  /* 0x0000000eff38ae24 */ /* 0x000fce000f8e00ff */
.L_x_27:
[----:B------:R-:W-:Y:S05]  /*1e30*/  BSYNC.RECONVERGENT B1 ;  /* 0x0000000000017941 */ /* 0x000fea0003800200 */
.L_x_25:
[C---:B------:R-:W-:Y:S01]  /*1e40*/  DFMA R8, R40.reuse, R8, RZ ;  /* 0x000000082808722b */ /* 0x040fe200000000ff */
[----:B------:R-:W-:Y:S01]  /*1e50*/  ISETP.NE.AND P0, PT, R0, 0x3, PT ;  /* 0x000000030000780c */ /* 0x000fe20003f05270 */
[C---:B------:R-:W-:Y:S01]  /*1e60*/  DFMA R2, R40.reuse, R2, RZ ;  /* 0x000000022802722b */ /* 0x040fe200000000ff */
[----:B------:R-:W-:Y:S01]  /*1e70*/  BSSY.RECONVERGENT B1, `(.L_x_28) ;  /* 0x000007f000017945 */ /* 0x000fe20003800200 */
[----:B------:R-:W-:-:S04]  /*1e80*/  DFMA R10, R40, R10, RZ ;  /* 0x0000000a280a722b */ /* 0x000fc800000000ff */
[C---:B------:R-:W-:Y:S02]  /*1e90*/  DFMA R44, R38.reuse, R44, R8 ;  /* 0x0000002c262c722b */ /* 0x040fe40000000008 */
[C---:B------:R-:W-:Y:S01]  /*1ea0*/  DFMA R2, R38.reuse, R42, R2 ;  /* 0x0000002a2602722b */ /* 0x040fe20000000002 */
[----:B------:R-:W0:Y:S01]  /*1eb0*/  LDC.64 R8, c[0x0][0x390] ;  /* 0x0000e400ff087b82 */ /* 0x000e220000000a00 */
[----:B------:R-:W-:-:S04]  /*1ec0*/  DFMA R10, R38, R46, R10 ;  /* 0x0000002e260a722b */ /* 0x000fc8000000000a */
[C---:B------:R-:W-:Y:S02]  /*1ed0*/  DFMA R44, R4.reuse, R50, R44 ;  /* 0x00000032042c722b */ /* 0x040fe4000000002c */
[C---:B------:R-:W-:Y:S02]  /*1ee0*/  DFMA R2, R4.reuse, R48, R2 ;  /* 0x000000300402722b */ /* 0x040fe40000000002 */
[----:B------:R-:W-:-:S04]  /*1ef0*/  DFMA R10, R4, R52, R10 ;  /* 0x00000034040a722b */ /* 0x000fc8000000000a */
[C---:B------:R-:W-:Y:S02]  /*1f00*/  DFMA R44, R6.reuse, R62, R44 ;  /* 0x0000003e062c722b */ /* 0x040fe4000000002c */
[C---:B------:R-:W-:Y:S02]  /*1f10*/  DFMA R2, R6.reuse, R54, R2 ;  /* 0x000000360602722b */ /* 0x040fe40000000002 */
[----:B------:R-:W-:-:S06]  /*1f20*/  DFMA R10, R6, R58, R10 ;  /* 0x0000003a060a722b */ /* 0x000fcc000000000a */
[-C--:B0-----:R-:W-:Y:S02]  /*1f30*/  DMUL R2, R2, R8.reuse ;  /* 0x0000000802027228 */ /* 0x081fe40000000000 */
[-C--:B------:R-:W-:Y:S02]  /*1f40*/  DMUL R44, R44, R8.reuse ;  /* 0x000000082c2c7228 */ /* 0x080fe40000000000 */
[----:B------:R-:W-:-:S03]  /*1f50*/  DMUL R10, R10, R8 ;  /* 0x000000080a0a7228 */ /* 0x000fc60000000000 */
[----:B------:R0:W-:Y:S04]  /*1f60*/  STL.64 [R56], R2 ;  /* 0x0000000238007387 */ /* 0x0001e80000100a00 */
[----:B------:R0:W-:Y:S04]  /*1f70*/  STL.64 [R56+0x8], R44 ;  /* 0x0000082c38007387 */ /* 0x0001e80000100a00 */
[----:B------:R0:W-:Y:S01]  /*1f80*/  STL.64 [R56+0x10], R10 ;  /* 0x0000100a38007387 */ /* 0x0001e20000100a00 */
[----:B------:R-:W-:Y:S05]  /*1f90*/  @P0 BRA `(.L_x_29) ;  /* 0x0000000400a40947 */ /* 0x000fea0003800000 */
[----:B------:R-:W2:Y:S04]  /*1fa0*/  LDL.64 R40, [R1+0x18] ;  /* 0x0000180001287983 */ /* 0x000ea80000100a00 */
[----:B------:R-:W2:Y:S04]  /*1fb0*/  LDL.64 R4, [R1+0x30] ;  /* 0x0000300001047983 */ /* 0x000ea80000100a00 */
[----:B0-----:R-:W3:Y:S04]  /*1fc0*/  LDL.64 R2, [R1] ;  /* 0x0000000001027983 */ /* 0x001ee80000100a00 */
[----:B------:R-:W4:Y:S01]  /*1fd0*/  LDL.64 R6, [R1+0x48] ;  /* 0x0000480001067983 */ /* 0x000f220000100a00 */
[----:B------:R-:W0:Y:S01]  /*1fe0*/  MUFU.RCP64H R11, 6 ;  /* 0x40180000000b7908 */ /* 0x000e220000001800 */
[----:B------:R-:W-:Y:S01]  /*1ff0*/  IMAD.MOV.U32 R38, RZ, RZ, 0x0 ;  /* 0x00000000ff267424 */ /* 0x000fe200078e00ff */
[----:B------:R-:W-:Y:S01]  /*2000*/  MOV R39, 0x40180000 ;  /* 0x4018000000277802 */ /* 0x000fe20000000f00 */
[----:B------:R-:W-:Y:S01]  /*2010*/  IMAD.MOV.U32 R10, RZ, RZ, 0x1 ;  /* 0x00000001ff0a7424 */ /* 0x000fe200078e00ff */
[----:B------:R-:W-:Y:S01]  /*2020*/  BSSY.RECONVERGENT B2, `(.L_x_30) ;  /* 0x0000017000027945 */ /* 0x000fe20003800200 */
[----:B------:R-:W-:-:S04]  /*2030*/  DADD R22, R22, R8 ;  /* 0x0000000016167229 */ /* 0x000fc80000000008 */
[----:B0-----:R-:W-:-:S08]  /*2040*/  DFMA R36, R10, -R38, 1 ;  /* 0x3ff000000a24742b */ /* 0x001fd00000000826 */
[----:B------:R-:W-:-:S08]  /*2050*/  DFMA R36, R36, R36, R36 ;  /* 0x000000242424722b */ /* 0x000fd00000000024 */
[----:B------:R-:W-:Y:S02]  /*2060*/  DFMA R36, R10, R36, R10 ;  /* 0x000000240a24722b */ /* 0x000fe4000000000a */
[----:B--2---:R-:W-:-:S08]  /*2070*/  DADD R4, R40, R4 ;  /* 0x0000000028047229 */ /* 0x004fd00000000004 */
[----:B---3--:R-:W-:Y:S02]  /*2080*/  DFMA R2, R4, 2, R2 ;  /* 0x400000000402782b */ /* 0x008fe40000000002 */
[----:B------:R-:W-:-:S06]  /*2090*/  DFMA R4, R36, -R38, 1 ;  /* 0x3ff000002404742b */ /* 0x000fcc0000000826 */
[----:B----4-:R-:W-:Y:S02]  /*20a0*/  DADD R6, R2, R6 ;  /* 0x0000000002067229 */ /* 0x010fe40000000006 */
[----:B------:R-:W-:-:S08]  /*20b0*/  DFMA R4, R36, R4, R36 ;  /* 0x000000042404722b */ /* 0x000fd00000000024 */
[----:B------:R-:W-:Y:S01]  /*20c0*/  DMUL R2, R6, R4 ;  /* 0x0000000406027228 */ /* 0x000fe20000000000 */
[----:B------:R-:W-:-:S07]  /*20d0*/  FSETP.GEU.AND P2, PT, |R7|, 6.5827683646048100446e-37, PT ;  /* 0x036000000700780b */ /* 0x000fce0003f4e200 */
[----:B------:R-:W-:-:S08]  /*20e0*/  DFMA R10, R2, -6, R6 ;  /* 0xc0180000020a782b */ /* 0x000fd00000000006 */
[----:B------:R-:W-:-:S10]  /*20f0*/  DFMA R2, R4, R10, R2 ;  /* 0x0000000a0402722b */ /* 0x000fd40000000002 */
[----:B------:R-:W-:-:S05]  /*2100*/  FFMA R0, RZ, 2.375, R3 ;  /* 0x40180000ff007823 */ /* 0x000fca0000000003 */
[----:B------:R-:W-:-:S13]  /*2110*/  FSETP.GT.AND P0, PT, |R0|, 1.469367938527859385e-39, PT ;  /* 0x001000000000780b */ /* 0x000fda0003f04200 */
[----:B------:R-:W-:Y:S05]  /*2120*/  @P0 BRA P2, `(.L_x_31) ;  /* 0x0000000000180947 */ /* 0x000fea0001000000 */
[----:B------:R-:W-:Y:S01]  /*2130*/  IMAD.MOV.U32 R10, RZ, RZ, R6 ;  /* 0x000000ffff0a7224 */ /* 0x000fe200078e0006 */
[----:B------:R-:W-:Y:S01]  /*2140*/  MOV R11, R7 ;  /* 0x00000007000b7202 */ /* 0x000fe20000000f00 */
[----:B------:R-:W-:Y:S01]  /*2150*/  IMAD.MOV.U32 R8, RZ, RZ, RZ ;  /* 0x000000ffff087224 */ /* 0x000fe200078e00ff */
[----:B------:R-:W-:Y:S01]  /*2160*/  MOV R44, 0x2190 ;  /* 0x00002190002c7802 */ /* 0x000fe20000000f00 */
[----:B------:R-:W-:-:S07]  /*2170*/  IMAD.MOV.U32 R9, RZ, RZ, 0x40180000 ;  /* 0x40180000ff097424 */ /* 0x000fce00078e00ff */
[----:B------:R-:W-:Y:S05]  /*2180*/  CALL.REL.NOINC `($__internal_1_$__cuda_sm20_div_rn_f64_full) ;  /* 0x0000001000f87944 */ /* 0x000fea0003c00000 */
.L_x_31:
[----:B------:R-:W-:Y:S05]  /*2190*/  BSYNC.RECONVERGENT B2 ;  /* 0x0000000000027941 */ /* 0x000fea0003800200 */
.L_x_30:
[----:B------:R-:W2:Y:S04]  /*21a0*/  LDL.64 R40, [R1+0x20] ;  /* 0x0000200001287983 */ /* 0x000ea80000100a00 */
[----:B------:R-:W2:Y:S04]  /*21b0*/  LDL.64 R6, [R1+0x38] ;  /* 0x0000380001067983 */ /* 0x000ea80000100a00 */
[----:B------:R-:W3:Y:S04]  /*21c0*/  LDL.64 R4, [R1+0x8] ;  /* 0x0000080001047983 */ /* 0x000ee80000100a00 */
[----:B------:R-:W4:Y:S01]  /*21d0*/  LDL.64 R8, [R1+0x50] ;  /* 0x0000500001087983 */ /* 0x000f220000100a00 */
[----:B------:R-:W0:Y:S01]  /*21e0*/  MUFU.RCP64H R11, 6 ;  /* 0x40180000000b7908 */ /* 0x000e220000001800 */
[----:B------:R-:W-:Y:S01]  /*21f0*/  MOV R36, 0x0 ;  /* 0x0000000000247802 */ /* 0x000fe20000000f00 */
[----:B------:R-:W-:Y:S01]  /*2200*/  IMAD.MOV.U32 R37, RZ, RZ, 0x40180000 ;  /* 0x40180000ff257424 */ /* 0x000fe200078e00ff */
[----:B------:R-:W-:Y:S01]  /*2210*/  BSSY.RECONVERGENT B2, `(.L_x_32) ;  /* 0x000001a000027945 */ /* 0x000fe20003800200 */
[----:B------:R-:W-:Y:S01]  /*2220*/  IMAD.MOV.U32 R10, RZ, RZ, 0x1 ;  /* 0x00000001ff0a7424 */ /* 0x000fe200078e00ff */
[----:B------:R-:W-:-:S05]  /*2230*/  DADD R20, R20, R2 ;  /* 0x0000000014147229 */ /* 0x000fca0000000002 */
[----:B0-----:R-:W-:-:S08]  /*2240*/  DFMA R38, R10, -R36, 1 ;  /* 0x3ff000000a26742b */ /* 0x001fd00000000824 */
[----:B------:R-:W-:-:S08]  /*2250*/  DFMA R38, R38, R38, R38 ;  /* 0x000000262626722b */ /* 0x000fd00000000026 */
[----:B------:R-:W-:-:S08]  /*2260*/  DFMA R38, R10, R38, R10 ;  /* 0x000000260a26722b */ /* 0x000fd0000000000a */
[----:B------:R-:W-:-:S08]  /*2270*/  DFMA R36, R38, -R36, 1 ;  /* 0x3ff000002624742b */ /* 0x000fd00000000824 */
[----:B------:R-:W-:Y:S02]  /*2280*/  DFMA R36, R38, R36, R38 ;  /* 0x000000242624722b */ /* 0x000fe40000000026 */
[----:B--2---:R-:W-:-:S08]  /*2290*/  DADD R6, R40, R6 ;  /* 0x0000000028067229 */ /* 0x004fd00000000006 */
[----:B---3--:R-:W-:-:S08]  /*22a0*/  DFMA R4, R6, 2, R4 ;  /* 0x400000000604782b */ /* 0x008fd00000000004 */
[----:B----4-:R-:W-:-:S08]  /*22b0*/  DADD R8, R4, R8 ;  /* 0x0000000004087229 */ /* 0x010fd00000000008 */
[----:B------:R-:W-:Y:S02]  /*22c0*/  DMUL R4, R36, R8 ;  /* 0x0000000824047228 */ /* 0x000fe40000000000 */
[----:B------:R-:W-:-:S06]  /*22d0*/  FSETP.GEU.AND P2, PT, |R9|, 6.5827683646048100446e-37, PT ;  /* 0x036000000900780b */ /* 0x000fcc0003f4e200 */
[----:B------:R-:W-:-:S08]  /*22e0*/  DFMA R6, R4, -6, R8 ;  /* 0xc01800000406782b */ /* 0x000fd00000000008 */
[----:B------:R-:W-:-:S10]  /*22f0*/  DFMA R4, R36, R6, R4 ;  /* 0x000000062404722b */ /* 0x000fd40000000004 */
[----:B------:R-:W-:-:S05]  /*2300*/  FFMA R0, RZ, 2.375, R5 ;  /* 0x40180000ff007823 */ /* 0x000fca0000000005 */
[----:B------:R-:W-:-:S13]  /*2310*/  FSETP.GT.AND P0, PT, |R0|, 1.469367938527859385e-39, PT ;  /* 0x001000000000780b */ /* 0x000fda0003f04200 */
[----:B------:R-:W-:Y:S05]  /*2320*/  @P0 BRA P2, `(.L_x_33) ;  /* 0x0000000000200947 */ /* 0x000fea0001000000 */
[----:B------:R-:W-:Y:S01]  /*2330*/  MOV R10, R8 ;  /* 0x00000008000a7202 */ /* 0x000fe20000000f00 */
[----:B------:R-:W-:Y:S01]  /*2340*/  IMAD.MOV.U32 R11, RZ, RZ, R9 ;  /* 0x000000ffff0b7224 */ /* 0x000fe200078e0009 */
[----:B------:R-:W-:Y:S01]  /*2350*/  MOV R9, 0x40180000 ;  /* 0x4018000000097802 */ /* 0x000fe20000000f00 */
[----:B------:R-:W-:Y:S01]  /*2360*/  IMAD.MOV.U32 R8, RZ, RZ, RZ ;  /* 0x000000ffff087224 */ /* 0x000fe200078e00ff */
[----:B------:R-:W-:-:S07]  /*2370*/  MOV R44, 0x2390 ;  /* 0x00002390002c7802 */ /* 0x000fce0000000f00 */
[----:B------:R-:W-:Y:S05]  /*2380*/  CALL.REL.NOINC `($__internal_1_$__cuda_sm20_div_rn_f64_full) ;  /* 0x0000001000787944 */ /* 0x000fea0003c00000 */
[----:B------:R-:W-:Y:S02]  /*2390*/  IMAD.MOV.U32 R4, RZ, RZ, R2 ;  /* 0x000000ffff047224 */ /* 0x000fe400078e0002 */
[----:B------:R-:W-:-:S07]  /*23a0*/  IMAD.MOV.U32 R5, RZ, RZ, R3 ;  /* 0x000000ffff057224 */ /* 0x000fce00078e0003 */
.L_x_33:
[----:B------:R-:W-:Y:S05]  /*23b0*/  BSYNC.RECONVERGENT B2 ;  /* 0x0000000000027941 */ /* 0x000fea0003800200 */
.L_x_32:
        /* <DEDUP_REMOVED lines=27> */
[----:B------:R-:W-:Y:S01]  /*2570*/  MOV R8, RZ ;  /* 0x000000ff00087202 */ /* 0x000fe20000000f00 */
[----:B------:R-:W-:Y:S01]  /*2580*/  IMAD.MOV.U32 R9, RZ, RZ, 0x40180000 ;  /* 0x40180000ff097424 */ /* 0x000fe200078e00ff */
[----:B------:R-:W-:-:S07]  /*2590*/  MOV R44, 0x25b0 ;  /* 0x000025b0002c7802 */ /* 0x000fce0000000f00 */
[----:B------:R-:W-:Y:S05]  /*25a0*/  CALL.REL.NOINC `($__internal_1_$__cuda_sm20_div_rn_f64_full) ;  /* 0x0000000c00f07944 */ /* 0x000fea0003c00000 */
[----:B------:R-:W-:Y:S01]  /*25b0*/  MOV R6, R2 ;  /* 0x0000000200067202 */ /* 0x000fe20000000f00 */
[----:B------:R-:W-:-:S07]  /*25c0*/  IMAD.MOV.U32 R7, RZ, RZ, R3 ;  /* 0x000000ffff077224 */ /* 0x000fce00078e0003 */
.L_x_35:
[----:B------:R-:W-:Y:S05]  /*25d0*/  BSYNC.RECONVERGENT B2 ;  /* 0x0000000000027941 */ /* 0x000fea0003800200 */
.L_x_34:
[----:B------:R-:W-:Y:S01]  /*25e0*/  DADD R16, R16, R6 ;  /* 0x0000000010107229 */ /* 0x000fe20000000006 */
[----:B------:R-:W-:Y:S01]  /*25f0*/  HFMA2 R0, -RZ, RZ, 0, 0 ;  /* 0x00000000ff007431 */ /* 0x000fe200000001ff */
[----:B------:R-:W-:Y:S01]  /*2600*/  MOV R37, R64 ;  /* 0x0000004000257202 */ /* 0x000fe20000000f00 */
[----:B------:R-:W-:Y:S01]  /*2610*/  IMAD.MOV.U32 R36, RZ, RZ, R56 ;  /* 0x000000ffff247224 */ /* 0x000fe200078e0038 */
[----:B------:R-:W-:Y:S07]  /*2620*/  BRA `(.L_x_36) ;  /* 0x00000000000c7947 */ /* 0x000fee0003800000 */
.L_x_29:
[----:B------:R-:W-:Y:S01]  /*2630*/  VIADD R0, R0, 0x1 ;  /* 0x0000000100007836 */ /* 0x000fe20000000000 */
[----:B------:R-:W-:Y:S01]  /*2640*/  MOV R37, R64 ;  /* 0x0000004000257202 */ /* 0x000fe20000000f00 */
[----:B------:R-:W-:-:S07]  /*2650*/  IMAD.MOV.U32 R36, RZ, RZ, R56 ;  /* 0x000000ffff247224 */ /* 0x000fce00078e0038 */
.L_x_36:
[----:B------:R-:W-:Y:S05]  /*2660*/  BSYNC.RECONVERGENT B1 ;  /* 0x0000000000017941 */ /* 0x000fea0003800200 */
.L_x_28:
[----:B------:R-:W-:Y:S05]  /*2670*/  BRA `(.L_x_37) ;  /* 0xffffffe4007c7947 */ /* 0x000fea000383ffff */
.L_x_20:
[----:B------:R-:W-:Y:S05]  /*2680*/  BSYNC.RECONVERGENT B0 ;  /* 0x0000000000007941 */ /* 0x000fea0003800200 */
.L_x_10:
[----:B------:R-:W-:Y:S01]  /*2690*/  ISETP.NE.AND P0, PT, R64, -0x1, PT ;  /* 0xffffffff4000780c */ /* 0x000fe20003f05270 */
[----:B------:R-:W-:-:S12]  /*26a0*/  BSSY.RECONVERGENT B0, `(.L_x_38) ;  /* 0x000008d000007945 */ /* 0x000fd80003800200 */
[----:B------:R-:W-:Y:S05]  /*26b0*/  @!P0 BRA `(.L_x_39) ;  /* 0x0000000000148947 */ /* 0x000fea0003800000 */
[----:B------:R-:W0:Y:S01]  /*26c0*/  LDC.64 R4, c[0x3][0x50] ;  /* 0x00c01400ff047b82 */ /* 0x000e220000000a00 */
[----:B------:R-:W-:-:S05]  /*26d0*/  IADD3 R7, PT, PT, R64, UR11, RZ ;  /* 0x0000000b40077c10 */ /* 0x000fca000fffe0ff */
[----:B0-----:R-:W-:-:S05]  /*26e0*/  IMAD.WIDE R4, R7, 0x4, R4 ;  /* 0x0000000407047825 */ /* 0x001fca00078e0204 */
[----:B------:R0:W5:Y:S01]  /*26f0*/  LDG.E R37, desc[UR12][R4.64] ;  /* 0x0000000c04257981 */ /* 0x000162000c1e1900 */
[----:B------:R-:W-:Y:S05]  /*2700*/  BRA `(.L_x_40) ;  /* 0x0000000800187947 */ /* 0x000fea0003800000 */
.L_x_39:
[----:B------:R-:W0:Y:S01]  /*2710*/  LDC.64 R4, c[0x3][0x50] ;  /* 0x00c01400ff047b82 */ /* 0x000e220000000a00 */
[----:B------:R-:W-:-:S04]  /*2720*/  VIADD R37, R37, UR11 ;  /* 0x0000000b25257c36 */ /* 0x000fc80008000000 */
[----:B0-----:R-:W-:-:S05]  /*2730*/  IMAD.WIDE R4, R37, 0x4, R4 ;  /* 0x0000000425047825 */ /* 0x001fca00078e0204 */
[----:B------:R0:W5:Y:S02]  /*2740*/  LDG.E R37, desc[UR12][R4.64] ;  /* 0x0000000c04257981 */ /* 0x000164000c1e1900 */
.L_x_43:
[----:B0-----:R-:W0:Y:S01]  /*2750*/  LDC.64 R4, c[0x3][0x8] ;  /* 0x00c00200ff047b82 */ /* 0x001e220000000a00 */
[----:B-----5:R-:W-:-:S05]  /*2760*/  SHF.L.U32 R7, R37, 0x2, RZ ;  /* 0x0000000225077819 */ /* 0x020fca00000006ff */
[----:B0-----:R-:W-:Y:S02]  /*2770*/  IMAD.WIDE R4, R7, 0x4, R4 ;  /* 0x0000000407047825 */ /* 0x001fe400078e0204 */
[----:B------:R-:W0:Y:S03]  /*2780*/  LDC.64 R6, c[0x3][RZ] ;  /* 0x00c00000ff067b82 */ /* 0x000e260000000a00 */
[----:B------:R-:W2:Y:S04]  /*2790*/  LDG.E R38, desc[UR12][R4.64] ;  /* 0x0000000c04267981 */ /* 0x000ea8000c1e1900 */
[----:B------:R-:W3:Y:S04]  /*27a0*/  LDG.E R40, desc[UR12][R4.64+0x8] ;  /* 0x0000080c04287981 */ /* 0x000ee8000c1e1900 */
[----:B------:R-:W4:Y:S04]  /*27b0*/  LDG.E R41, desc[UR12][R4.64+0xc] ;  /* 0x00000c0c04297981 */ /* 0x000f28000c1e1900 */
[----:B------:R-:W4:Y:S01]  /*27c0*/  LDG.E R39, desc[UR12][R4.64+0x4] ;  /* 0x0000040c04277981 */ /* 0x000f22000c1e1900 */
[----:B--2---:R-:W-:-:S02]  /*27d0*/  IMAD R59, R38, 0x3, RZ ;  /* 0x00000003263b7824 */ /* 0x004fc400078e02ff */
[----:B---3--:R-:W-:Y:S02]  /*27e0*/  IMAD R63, R40, 0x3, RZ ;  /* 0x00000003283f7824 */ /* 0x008fe400078e02ff */
[----:B0-----:R-:W-:-:S04]  /*27f0*/  IMAD.WIDE R58, R59, 0x8, R6 ;  /* 0x000000083b3a7825 */ /* 0x001fc800078e0206 */
[----:B----4-:R-:W-:Y:S01]  /*2800*/  IMAD R41, R41, 0x3, RZ ;  /* 0x0000000329297824 */ /* 0x010fe200078e02ff */
[----:B------:R-:W2:Y:S01]  /*2810*/  LDG.E.64 R56, desc[UR12][R58.64] ;  /* 0x0000000c3a387981 */ /* 0x000ea2000c1e1b00 */
[----:B------:R-:W-:-:S03]  /*2820*/  IMAD.WIDE R62, R63, 0x8, R6 ;  /* 0x000000083f3e7825 */ /* 0x000fc600078e0206 */
[----:B------:R-:W3:Y:S01]  /*2830*/  LDG.E.64 R60, desc[UR12][R58.64+0x10] ;  /* 0x0000100c3a3c7981 */ /* 0x000ee2000c1e1b00 */
[----:B------:R-:W-:-:S03]  /*2840*/  IMAD.WIDE R66, R41, 0x8, R6 ;  /* 0x0000000829427825 */ /* 0x000fc600078e0206 */
[----:B------:R-:W2:Y:S04]  /*2850*/  LDG.E.64 R50, desc[UR12][R62.64] ;  /* 0x0000000c3e327981 */ /* 0x000ea8000c1e1b00 */
[----:B------:R-:W3:Y:S01]  /*2860*/  LDG.E.64 R4, desc[UR12][R66.64+0x10] ;  /* 0x0000100c42047981 */ /* 0x000ee2000c1e1b00 */
[----:B------:R-:W-:-:S03]  /*2870*/  IMAD R65, R39, 0x3, RZ ;  /* 0x0000000327417824 */ /* 0x000fc600078e02ff */
[----:B------:R0:W4:Y:S01]  /*2880*/  LDG.E.64 R54, desc[UR12][R58.64+0x8] ;  /* 0x0000080c3a367981 */ /* 0x000122000c1e1b00 */
[----:B------:R-:W-:-:S03]  /*2890*/  IMAD.WIDE R64, R65, 0x8, R6 ;  /* 0x0000000841407825 */ /* 0x000fc600078e0206 */
[----:B------:R-:W4:Y:S04]  /*28a0*/  LDG.E.64 R38, desc[UR12][R62.64+0x10] ;  /* 0x0000100c3e267981 */ /* 0x000f28000c1e1b00 */
[----:B------:R-:W4:Y:S04]  /*28b0*/  LDG.E.64 R48, desc[UR12][R66.64] ;  /* 0x0000000c42307981 */ /* 0x000f28000c1e1b00 */
[----:B------:R-:W4:Y:S04]  /*28c0*/  LDG.E.64 R42, desc[UR12][R66.64+0x8] ;  /* 0x0000080c422a7981 */ /* 0x000f28000c1e1b00 */
[----:B------:R-:W4:Y:S04]  /*28d0*/  LDG.E.64 R46, desc[UR12][R64.64+0x8] ;  /* 0x0000080c402e7981 */ /* 0x000f28000c1e1b00 */
[----:B------:R-:W4:Y:S04]  /*28e0*/  LDG.E.64 R44, desc[UR12][R62.64+0x8] ;  /* 0x0000080c3e2c7981 */ /* 0x000f28000c1e1b00 */
[----:B------:R-:W4:Y:S04]  /*28f0*/  LDG.E.64 R52, desc[UR12][R64.64] ;  /* 0x0000000c40347981 */ /* 0x000f28000c1e1b00 */
[----:B------:R-:W4:Y:S01]  /*2900*/  LDG.E.64 R40, desc[UR12][R64.64+0x10] ;  /* 0x0000100c40287981 */ /* 0x000f22000c1e1b00 */
[----:B------:R-:W-:Y:S01]  /*2910*/  BSSY.RECONVERGENT B1, `(.L_x_41) ;  /* 0x0000021000017945 */ /* 0x000fe20003800200 */
[----:B--2---:R-:W-:-:S02]  /*2920*/  DADD R50, -R56, R50 ;  /* 0x0000000038327229 */ /* 0x004fc40000000132 */
[C---:B---3--:R-:W-:Y:S02]  /*2930*/  DADD R4, -R60.reuse, R4 ;  /* 0x000000003c047229 */ /* 0x048fe40000000104 */
[----:B----4-:R-:W-:-:S06]  /*2940*/  DADD R38, -R60, R38 ;  /* 0x000000003c267229 */ /* 0x010fcc0000000126 */
[----:B0-----:R-:W-:Y:S02]  /*2950*/  DMUL R58, R50, R4 ;  /* 0x00000004323a7228 */ /* 0x001fe40000000000 */
[----:B------:R-:W-:Y:S02]  /*2960*/  DADD R48, -R56, R48 ;  /* 0x0000000038307229 */ /* 0x000fe40000000130 */
[C---:B------:R-:W-:Y:S02]  /*2970*/  DADD R42, -R54.reuse, R42 ;  /* 0x00000000362a7229 */ /* 0x040fe4000000012a */
[----:B------:R-:W-:-:S04]  /*2980*/  DADD R46, -R54, R46 ;  /* 0x00000000362e7229 */ /* 0x000fc8000000012e */
[-C--:B------:R-:W-:Y:S02]  /*2990*/  DFMA R58, R48, R38.reuse, -R58 ;  /* 0x00000026303a722b */ /* 0x080fe4000000083a */
        /* <DEDUP_REMOVED lines=11> */
[----:B------:R-:W-:-:S06]  /*2a50*/  VIADD R6, R59, 0x300402 ;  /* 0x003004023b067836 */ /* 0x000fcc0000000000 */
[----:B0-----:R-:W-:-:S08]  /*2a60*/  DFMA R62, -R58, R6, 1 ;  /* 0x3ff000003a3e742b */ /* 0x001fd00000000106 */
[----:B------:R-:W-:Y:S01]  /*2a70*/  DFMA R62, R62, R62, R62 ;  /* 0x0000003e3e3e722b */ /* 0x000fe2000000003e */
[----:B------:R-:W-:-:S07]  /*2a80*/  FSETP.GEU.AND P0, PT, |R6|, 5.8789094863358348022e-39, PT ;  /* 0x004004020600780b */ /* 0x000fce0003f0e200 */
[----:B------:R-:W-:-:S08]  /*2a90*/  DFMA R62, R6, R62, R6 ;  /* 0x0000003e063e722b */ /* 0x000fd00000000006 */
[----:B------:R-:W-:Y:S02]  /*2aa0*/  DFMA R66, -R58, R62, 1 ;  /* 0x3ff000003a42742b */ /* 0x000fe4000000013e */
[----:B------:R-:W-:-:S06]  /*2ab0*/  DADD R6, -R60, R10 ;  /* 0x000000003c067229 */ /* 0x000fcc000000010a */
[----:B------:R-:W-:Y:S01]  /*2ac0*/  DFMA R66, R62, R66, R62 ;  /* 0x000000423e42722b */ /* 0x000fe2000000003e */
[----:B------:R-:W-:Y:S10]  /*2ad0*/  @P0 BRA `(.L_x_42) ;  /* 0x0000000000100947 */ /* 0x000ff40003800000 */
[----:B------:R-:W-:Y:S02]  /*2ae0*/  LOP3.LUT R62, R59, 0x7fffffff, RZ, 0xc0, !PT ;  /* 0x7fffffff3b3e7812 */ /* 0x000fe400078ec0ff */
[----:B------:R-:W-:Y:S02]  /*2af0*/  MOV R68, 0x2b20 ;  /* 0x00002b2000447802 */ /* 0x000fe40000000f00 */
[----:B------:R-:W-:-:S07]  /*2b00*/  IADD3 R62, PT, PT, R62, -0x100000, RZ ;  /* 0xfff000003e3e7810 */ /* 0x000fce0007ffe0ff */
[----:B------:R-:W-:Y:S05]  /*2b10*/  CALL.REL.NOINC `($__internal_0_$__cuda_sm20_dblrcp_rn_slowpath_v3) ;  /* 0x0000000400f87944 */ /* 0x000fea0003c00000 */
.L_x_42:
[----:B------:R-:W-:Y:S05]  /*2b20*/  BSYNC.RECONVERGENT B1 ;  /* 0x0000000000017941 */ /* 0x000fea0003800200 */
.L_x_41:
[----:B------:R-:W-:Y:S01]  /*2b30*/  DADD R62, R50, -R48 ;  /* 0x00000000323e7229 */ /* 0x000fe20000000830 */
[----:B------:R-:W0:Y:S01]  /*2b40*/  LDCU.64 UR6, c[0x0][0x398] ;  /* 0x00007300ff0677ac */ /* 0x000e220008000a00 */
[----:B------:R-:W-:Y:S02]  /*2b50*/  DADD R64, R38, -R4 ;  /* 0x0000000026407229 */ /* 0x000fe40000000804 */
[----:B------:R-:W-:Y:S02]  /*2b60*/  DADD R58, R44, -R42 ;  /* 0x000000002c3a7229 */ /* 0x000fe4000000082a */
[----:B------:R-:W-:Y:S02]  /*2b70*/  DADD R54, -R54, R8 ;  /* 0x0000000036367229 */ /* 0x000fe40000000108 */
[----:B------:R-:W-:Y:S02]  /*2b80*/  DMUL R60, R4, R62 ;  /* 0x0000003e043c7228 */ /* 0x000fe40000000000 */
[----:B------:R-:W-:-:S02]  /*2b90*/  DADD R56, -R56, R2 ;  /* 0x0000000038387229 */ /* 0x000fc40000000102 */
[----:B------:R-:W-:Y:S02]  /*2ba0*/  DADD R50, R52, -R50 ;  /* 0x0000000034327229 */ /* 0x000fe40000000832 */
[----:B------:R-:W-:Y:S02]  /*2bb0*/  DADD R38, R40, -R38 ;  /* 0x0000000028267229 */ /* 0x000fe40000000826 */
[-C--:B------:R-:W-:Y:S02]  /*2bc0*/  DFMA R60, R48, R64.reuse, -R60 ;  /* 0x00000040303c722b */ /* 0x080fe4000000083c */
[----:B------:R-:W-:Y:S02]  /*2bd0*/  DMUL R64, R42, R64 ;  /* 0x000000402a407228 */ /* 0x000fe40000000000 */
[----:B------:R-:W-:-:S04]  /*2be0*/  DADD R44, R46, -R44 ;  /* 0x000000002e2c7229 */ /* 0x000fc8000000082c */
        /* <DEDUP_REMOVED lines=9> */
[----:B------:R-:W-:Y:S02]  /*2c80*/  DMUL R42, R52, R42 ;  /* 0x0000002a342a7228 */ /* 0x000fe40000000000 */
[----:B------:R-:W-:Y:S02]  /*2c90*/  DMUL R58, R58, R66 ;  /* 0x000000423a3a7228 */ /* 0x000fe40000000000 */
[----:B------:R-:W-:-:S02]  /*2ca0*/  DFMA R60, R52, R4, -R60 ;  /* 0x00000004343c722b */ /* 0x000fc4000000083c */
[----:B------:R-:W-:Y:S02]  /*2cb0*/  DMUL R4, R40, R50 ;  /* 0x0000003228047228 */ /* 0x000fe40000000000 */
[----:B------:R-:W-:Y:S01]  /*2cc0*/  DFMA R42, R48, R46, -R42 ;  /* 0x0000002e302a722b */ /* 0x000fe2000000082a */
[----:B------:R-:W-:Y:S03]  /*2cd0*/  STL.64 [R1+0x68], R58 ;  /* 0x0000683a01007387 */ /* 0x000fe60000100a00 */
[----:B------:R-:W-:Y:S02]  /*2ce0*/  DMUL R60, R54, R60 ;  /* 0x0000003c363c7228 */ /* 0x000fe40000000000 */
[-C--:B------:R-:W-:Y:S02]  /*2cf0*/  DFMA R4, R52, R38.reuse, -R4 ;  /* 0x000000263404722b */ /* 0x080fe40000000804 */
[----:B------:R-:W-:-:S04]  /*2d00*/  DMUL R38, R46, R38 ;  /* 0x000000262e267228 */ /* 0x000fc80000000000 */
[----:B------:R-:W-:Y:S02]  /*2d10*/  DFMA R60, R56, R62, R60 ;  /* 0x0000003e383c722b */ /* 0x000fe4000000003c */
[----:B------:R-:W-:Y:S02]  /*2d20*/  DMUL R54, R54, R4 ;  /* 0x0000000436367228 */ /* 0x000fe40000000000 */
[-C--:B------:R-:W-:Y:S02]  /*2d30*/  DFMA R40, R40, R44.reuse, -R38 ;  /* 0x0000002c2828722b */ /* 0x080fe40000000826 */
[----:B------:R-:W-:Y:S02]  /*2d40*/  DMUL R44, R52, R44 ;  /* 0x0000002c342c7228 */ /* 0x000fe40000000000 */
[----:B------:R-:W-:Y:S01]  /*2d50*/  DFMA R4, R6, R42, R60 ;  /* 0x0000002a0604722b */ /* 0x000fe2000000003c */
[----:B------:R-:W-:-:S03]  /*2d60*/  IMAD.MOV.U32 R42, RZ, RZ, 0x2 ;  /* 0x00000002ff2a7424 */ /* 0x000fc600078e00ff */
[----:B------:R-:W-:Y:S02]  /*2d70*/  DFMA R40, R56, R40, R54 ;  /* 0x000000283828722b */ /* 0x000fe40000000036 */
[----:B------:R-:W-:Y:S02]  /*2d80*/  DFMA R44, R46, R50, -R44 ;  /* 0x000000322e2c722b */ /* 0x000fe4000000082c */
[----:B------:R-:W-:-:S06]  /*2d90*/  DMUL R4, R4, R66 ;  /* 0x0000004204047228 */ /* 0x000fcc0000000000 */
[----:B------:R-:W-:Y:S02]  /*2da0*/  DFMA R6, R6, R44, R40 ;  /* 0x0000002c0606722b */ /* 0x000fe40000000028 */
[----:B------:R-:W-:-:S06]  /*2db0*/  DSETP.GEU.AND P0, PT, R4, R58, PT ;  /* 0x0000003a0400722a */ /* 0x000fcc0003f0e000 */
[----:B------:R-:W-:Y:S01]  /*2dc0*/  SEL R42, R42, 0x1, !P0 ;  /* 0x000000012a2a7807 */ /* 0x000fe20004000000 */
[----:B------:R-:W-:-:S03]  /*2dd0*/  DMUL R6, R6, R66 ;  /* 0x0000004206067228 */ /* 0x000fc60000000000 */
[----:B------:R-:W-:-:S04]  /*2de0*/  LEA R44, R42, UR5, 0x3 ;  /* 0x000000052a2c7c11 */ /* 0x000fc8000f8e18ff */
[----:B------:R1:W-:Y:S04]  /*2df0*/  STL.128 [R1+0x70], R4 ;  /* 0x0000700401007387 */ /* 0x0003e80000100c00 */
[----:B------:R-:W2:Y:S01]  /*2e00*/  LDL.64 R38, [R44] ;  /* 0x000000002c267983 */ /* 0x000ea20000100a00 */
[----:B------:R-:W-:-:S08]  /*2e10*/  DADD R40, -R58, 1 ;  /* 0x3ff000003a287429 */ /* 0x000fd00000000100 */
[----:B------:R-:W-:-:S08]  /*2e20*/  DADD R40, -R4, R40 ;  /* 0x0000000004287229 */ /* 0x000fd00000000128 */
[----:B------:R-:W-:-:S07]  /*2e30*/  DADD R40, -R6, R40 ;  /* 0x0000000006287229 */ /* 0x000fce0000000128 */
[----:B------:R3:W-:Y:S01]  /*2e40*/  STL.64 [R1+0x60], R40 ;  /* 0x0000602801007387 */ /* 0x0007e20000100a00 */
[----:B--2---:R-:W-:-:S06]  /*2e50*/  DSETP.GEU.AND P0, PT, R6, R38, PT ;  /* 0x000000260600722a */ /* 0x004fcc0003f0e000 */
[----:B------:R-:W-:-:S04]  /*2e60*/  SEL R38, R42, 0x3, P0 ;  /* 0x000000032a267807 */ /* 0x000fc80000000000 */
[----:B------:R-:W-:-:S05]  /*2e70*/  LEA R39, R38, UR5, 0x3 ;  /* 0x0000000526277c11 */ /* 0x000fca000f8e18ff */
[----:B------:R-:W2:Y:S02]  /*2e80*/  LDL.64 R42, [R39] ;  /* 0x00000000272a7983 */ /* 0x000ea40000100a00 */
[----:B--2---:R-:W-:-:S06]  /*2e90*/  DSETP.GEU.AND P0, PT, R40, R42, PT ;  /* 0x0000002a2800722a */ /* 0x004fcc0003f0e000 */
[----:B------:R-:W-:-:S04]  /*2ea0*/  SEL R38, R38, RZ, P0 ;  /* 0x000000ff26267207 */ /* 0x000fc80000000000 */
[----:B-1----:R-:W-:-:S06]  /*2eb0*/  LEA R4, R38, UR5, 0x3 ;  /* 0x0000000526047c11 */ /* 0x002fcc000f8e18ff */
[----:B------:R-:W0:Y:S02]  /*2ec0*/  LDL.64 R4, [R4] ;  /* 0x0000000004047983 */ /* 0x000e240000100a00 */
[----:B0-----:R-:W-:-:S14]  /*2ed0*/  DSETP.GE.AND P0, PT, R4, -UR6, PT ;  /* 0x8000000604007e2a */ /* 0x001fdc000bf06000 */
[----:B---3--:R-:W-:Y:S05]  /*2ee0*/  @P0 BRA `(.L_x_40) ;  /* 0x0000000000200947 */ /* 0x008fea0003800000 */
[----:B------:R-:W0:Y:S01]  /*2ef0*/  LDC.64 R4, c[0x3][0x10] ;  /* 0x00c00400ff047b82 */ /* 0x000e220000000a00 */
[----:B------:R-:W-:-:S05]  /*2f00*/  SHF.L.U32 R7, R37, 0x2, RZ ;  /* 0x0000000225077819 */ /* 0x000fca00000006ff */
[----:B------:R-:W-:-:S04]  /*2f10*/  IMAD.IADD R7, R7, 0x1, R38 ;  /* 0x0000000107077824 */ /* 0x000fc800078e0226 */
[----:B0-----:R-:W-:-:S05]  /*2f20*/  IMAD.WIDE R4, R7, 0x4, R4 ;  /* 0x0000000407047825 */ /* 0x001fca00078e0204 */
[----:B------:R-:W2:Y:S02]  /*2f30*/  LDG.E R37, desc[UR12][R4.64] ;  /* 0x0000000c04257981 */ /* 0x000ea4000c1e1900 */
[----:B--2---:R-:W-:-:S13]  /*2f40*/  ISETP.NE.AND P0, PT, R37, -0x1, PT ;  /* 0xffffffff2500780c */ /* 0x004fda0003f05270 */
[----:B------:R-:W-:Y:S05]  /*2f50*/  @P0 BRA `(.L_x_43) ;  /* 0xfffffff400fc0947 */ /* 0x000fea000383ffff */
[----:B------:R-:W-:-:S07]  /*2f60*/  MOV R37, 0xffffffff ;  /* 0xffffffff00257802 */ /* 0x000fce0000000f00 */
.L_x_40:
[----:B------:R-:W-:Y:S05]  /*2f70*/  BSYNC.RECONVERGENT B0 ;  /* 0x0000000000007941 */ /* 0x000fea0003800200 */
.L_x_38:
[----:B------:R-:W1:Y:S01]  /*2f80*/  LDCU.64 UR6, c[0x0][0x388] ;  /* 0x00007100ff0677ac */ /* 0x000e620008000a00 */
[----:B------:R-:W2:Y:S01]  /*2f90*/  LDC.64 R42, c[0x3][0x98] ;  /* 0x00c02600ff2a7b82 */ /* 0x000ea20000000a00 */
[----:B-----5:R-:W-:Y:S01]  /*2fa0*/  IMAD.MOV.U32 R47, RZ, RZ, R37 ;  /* 0x000000ffff2f7224 */ /* 0x020fe200078e0025 */
[----:B------:R-:W-:Y:S01]  /*2fb0*/  BSSY.RECONVERGENT B0, `(.L_x_44) ;  /* 0x0000032000007945 */ /* 0x000fe20003800200 */
[----:B------:R-:W-:-:S03]  /*2fc0*/  IMAD R37, R12, 0x3, RZ ;  /* 0x000000030c257824 */ /* 0x000fc600078e02ff */
[C---:B------:R-:W-:Y:S02]  /*2fd0*/  ISETP.NE.AND P0, PT, R47.reuse, -0x1, PT ;  /* 0xffffffff2f00780c */ /* 0x040fe40003f05270 */
[----:B------:R-:W3:Y:S01]  /*2fe0*/  LDC.64 R40, c[0x3][0x70] ;  /* 0x00c01c00ff287b82 */ /* 0x000ee20000000a00 */
[----:B------:R-:W-:-:S07]  /*2ff0*/  IADD3 R46, PT, PT, -R47, -0x2, RZ ;  /* 0xfffffffe2f2e7810 */ /* 0x000fce0007ffe1ff */
[----:B------:R-:W4:Y:S01]  /*3000*/  LDC.64 R38, c[0x3][0x78] ;  /* 0x00c01e00ff267b82 */ /* 0x000f220000000a00 */
[----:B-1----:R-:W-:-:S07]  /*3010*/  DSETP.GE.AND P2, PT, R22, UR6, PT ;  /* 0x0000000616007e2a */ /* 0x002fce000bf46000 */
[----:B0-----:R-:W0:Y:S01]  /*3020*/  LDC.64 R4, c[0x3][0xa0] ;  /* 0x00c02800ff047b82 */ /* 0x001e220000000a00 */
[----:B--2---:R-:W-:-:S05]  /*3030*/  IMAD.WIDE R44, R12, 0x8, R42 ;  /* 0x000000080c2c7825 */ /* 0x004fca00078e022a */
[----:B------:R1:W-:Y:S01]  /*3040*/  STG.E.64 desc[UR12][R44.64], R22 ;  /* 0x000000162c007986 */ /* 0x0003e2000c101b0c */
[----:B------:R-:W-:Y:S01]  /*3050*/  @P2 SEL R47, R46, R47, P0 ;  /* 0x0000002f2e2f2207 */ /* 0x000fe20000000000 */
[----:B------:R-:W2:Y:S01]  /*3060*/  LDC.64 R6, c[0x3][0xc0] ;  /* 0x00c03000ff067b82 */ /* 0x000ea20000000a00 */
[----:B---3--:R-:W-:Y:S01]  /*3070*/  IMAD.WIDE R40, R12, 0x4, R40 ;  /* 0x000000040c287825 */ /* 0x008fe200078e0228 */
[----:B------:R-:W-:-:S04]  /*3080*/  ISETP.GE.AND P0, PT, R0, 0x1, PT ;  /* 0x000000010000780c */ /* 0x000fc80003f06270 */
[----:B------:R1:W-:Y:S01]  /*3090*/  STG.E desc[UR12][R40.64], R0 ;  /* 0x0000000028007986 */ /* 0x0003e2000c10190c */
[C---:B----4-:R-:W-:Y:S01]  /*30a0*/  IMAD.WIDE R38, R37.reuse, 0x8, R38 ;  /* 0x0000000825267825 */ /* 0x050fe200078e0226 */
[----:B------:R-:W3:Y:S04]  /*30b0*/  LDC.64 R42, c[0x3][0x90] ;  /* 0x00c02400ff2a7b82 */ /* 0x000ee80000000a00 */
[----:B------:R1:W-:Y:S01]  /*30c0*/  STG.E.64 desc[UR12][R38.64], R20 ;  /* 0x0000001426007986 */ /* 0x0003e2000c101b0c */
[----:B0-----:R-:W-:-:S03]  /*30d0*/  IMAD.WIDE R4, R37, 0x8, R4 ;  /* 0x0000000825047825 */ /* 0x001fc600078e0204 */
[----:B------:R1:W-:Y:S04]  /*30e0*/  STG.E.64 desc[UR12][R38.64+0x8], R18 ;  /* 0x0000081226007986 */ /* 0x0003e8000c101b0c */
[----:B------:R1:W-:Y:S01]  /*30f0*/  STG.E.64 desc[UR12][R38.64+0x10], R16 ;  /* 0x0000101026007986 */ /* 0x0003e2000c101b0c */
[----:B--2---:R-:W-:-:S03]  /*3100*/  IMAD.WIDE R6, R12, 0x4, R6 ;  /* 0x000000040c067825 */ /* 0x004fc600078e0206 */
[----:B------:R1:W-:Y:S04]  /*3110*/  STG.E.64 desc[UR12][R4.64], R2 ;  /* 0x0000000204007986 */ /* 0x0003e8000c101b0c */
[----:B------:R1:W-:Y:S04]  /*3120*/  STG.E.64 desc[UR12][R4.64+0x8], R8 ;  /* 0x0000080804007986 */ /* 0x0003e8000c101b0c */
[----:B------:R1:W-:Y:S04]  /*3130*/  STG.E.64 desc[UR12][R4.64+0x10], R10 ;  /* 0x0000100a04007986 */ /* 0x0003e8000c101b0c */
[----:B------:R1:W-:Y:S01]  /*3140*/  STG.E desc[UR12][R6.64], R47 ;  /* 0x0000002f06007986 */ /* 0x0003e2000c10190c */
[----:B---3--:R-:W-:Y:S05]  /*3150*/  @!P0 BRA `(.L_x_45) ;  /* 0x00000000005c8947 */ /* 0x008fea0003800000 */
[----:B-1----:R-:W2:Y:S01]  /*3160*/  LDL.128 R16, [R1] ;  /* 0x0000000001107983 */ /* 0x002ea20000100c00 */
[----:B------:R-:W0:Y:S03]  /*3170*/  LDC.64 R2, c[0x3][0x80] ;  /* 0x00c02000ff027b82 */ /* 0x000e260000000a00 */
[----:B------:R-:W3:Y:S01]  /*3180*/  LDL.128 R4, [R1+0x10] ;  /* 0x0000100001047983 */ /* 0x000ee20000100c00 */
[----:B------:R-:W-:Y:S01]  /*3190*/  ISETP.NE.AND P0, PT, R0, 0x1, PT ;  /* 0x000000010000780c */ /* 0x000fe20003f05270 */
[----:B0-----:R-:W-:-:S03]  /*31a0*/  IMAD.WIDE R8, R37, 0x8, R2 ;  /* 0x0000000825087825 */ /* 0x001fc600078e0202 */
[----:B------:R-:W0:Y:S02]  /*31b0*/  LDC.64 R2, c[0x3][0x88] ;  /* 0x00c02200ff027b82 */ /* 0x000e240000000a00 */
[----:B--2---:R2:W-:Y:S04]  /*31c0*/  STG.E.64 desc[UR12][R8.64], R16 ;  /* 0x0000001008007986 */ /* 0x0045e8000c101b0c */
[----:B------:R2:W-:Y:S04]  /*31d0*/  STG.E.64 desc[UR12][R8.64+0x8], R18 ;  /* 0x0000081208007986 */ /* 0x0005e8000c101b0c */
[----:B---3--:R2:W-:Y:S01]  /*31e0*/  STG.E.64 desc[UR12][R8.64+0x10], R4 ;  /* 0x0000100408007986 */ /* 0x0085e2000c101b0c */
[----:B0-----:R-:W-:Y:S05]  /*31f0*/  @!P0 BRA `(.L_x_45) ;  /* 0x0000000000348947 */ /* 0x001fea0003800000 */
[----:B--2---:R-:W2:Y:S01]  /*3200*/  LDL.128 R8, [R1+0x20] ;  /* 0x0000200001087983 */ /* 0x004ea20000100c00 */
[----:B------:R-:W-:Y:S01]  /*3210*/  IMAD.WIDE R2, R37, 0x8, R2 ;  /* 0x0000000825027825 */ /* 0x000fe200078e0202 */
[----:B------:R-:W-:-:S04]  /*3220*/  ISETP.GE.U32.AND P0, PT, R0, 0x3, PT ;  /* 0x000000030000780c */ /* 0x000fc80003f06070 */
[----:B------:R0:W-:Y:S04]  /*3230*/  STG.E.64 desc[UR12][R2.64], R6 ;  /* 0x0000000602007986 */ /* 0x0001e8000c101b0c */
[----:B--2---:R0:W-:Y:S04]  /*3240*/  STG.E.64 desc[UR12][R2.64+0x8], R8 ;  /* 0x0000080802007986 */ /* 0x0041e8000c101b0c */
[----:B------:R0:W-:Y:S01]  /*3250*/  STG.E.64 desc[UR12][R2.64+0x10], R10 ;  /* 0x0000100a02007986 */ /* 0x0001e2000c101b0c */
[----:B------:R-:W-:Y:S05]  /*3260*/  @!P0 BRA `(.L_x_45) ;  /* 0x0000000000188947 */ /* 0x000fea0003800000 */
[----:B0-----:R-:W2:Y:S04]  /*3270*/  LDL.128 R8, [R1+0x30] ;  /* 0x0000300001087983 */ /* 0x001ea80000100c00 */
[----:B------:R-:W3:Y:S01]  /*3280*/  LDL.64 R2, [R1+0x40] ;  /* 0x0000400001027983 */ /* 0x000ee20000100a00 */
[----:B------:R-:W-:-:S05]  /*3290*/  IMAD.WIDE R4, R37, 0x8, R42 ;  /* 0x0000000825047825 */ /* 0x000fca00078e022a */
[----:B--2---:R4:W-:Y:S04]  /*32a0*/  STG.E.64 desc[UR12][R4.64], R8 ;  /* 0x0000000804007986 */ /* 0x0049e8000c101b0c */
[----:B------:R4:W-:Y:S04]  /*32b0*/  STG.E.64 desc[UR12][R4.64+0x8], R10 ;  /* 0x0000080a04007986 */ /* 0x0009e8000c101b0c */
[----:B---3--:R4:W-:Y:S02]  /*32c0*/  STG.E.64 desc[UR12][R4.64+0x10], R2 ;  /* 0x0000100204007986 */ /* 0x0089e4000c101b0c */
.L_x_45:
[----:B------:R-:W-:Y:S05]  /*32d0*/  BSYNC.RECONVERGENT B0 ;  /* 0x0000000000007941 */ /* 0x000fea0003800200 */
.L_x_44:
[----:B------:R-:W-:Y:S05]  /*32e0*/  @!P1 BRA `(.L_x_46) ;  /* 0xffffffd400689947 */ /* 0x000fea000383ffff */
[----:B------:R-:W-:Y:S05]  /*32f0*/  EXIT ;  /* 0x000000000000794d */ /* 0x000fea0003800000 */
        .weak           $__internal_0_$__cuda_sm20_dblrcp_rn_slowpath_v3
        .type           $__internal_0_$__cuda_sm20_dblrcp_rn_slowpath_v3,@function
        .size           $__internal_0_$__cuda_sm20_dblrcp_rn_slowpath_v3,($__internal_1_$__cuda_sm20_div_rn_f64_full - $__internal_0_$__cuda_sm20_dblrcp_rn_slowpath_v3)
$__internal_0_$__cuda_sm20_dblrcp_rn_slowpath_v3:
[----:B------:R-:W-:Y:S01]  /*3300*/  DSETP.GTU.AND P0, PT, |R58|, +INF , PT ;  /* 0x7ff000003a00742a */ /* 0x000fe20003f0c200 */
[----:B------:R-:W-:-:S13]  /*3310*/  BSSY.RECONVERGENT B3, `(.L_x_47) ;  /* 0x0000023000037945 */ /* 0x000fda0003800200 */
[----:B------:R-:W-:Y:S05]  /*3320*/  @P0 BRA `(.L_x_48) ;  /* 0x00000000007c0947 */ /* 0x000fea0003800000 */
[----:B------:R-:W-:-:S04]  /*3330*/  LOP3.LUT R60, R59, 0x7fffffff, RZ, 0xc0, !PT ;  /* 0x7fffffff3b3c7812 */ /* 0x000fc800078ec0ff */
[----:B------:R-:W-:-:S04]  /*3340*/  IADD3 R61, PT, PT, R60, -0x1, RZ ;  /* 0xffffffff3c3d7810 */ /* 0x000fc80007ffe0ff */
[----:B------:R-:W-:-:S13]  /*3350*/  ISETP.GE.U32.AND P0, PT, R61, 0x7fefffff, PT ;  /* 0x7fefffff3d00780c */ /* 0x000fda0003f06070 */
[----:B------:R-:W-:Y:S01]  /*3360*/  @P0 LOP3.LUT R67, R59, 0x7ff00000, RZ, 0x3c, !PT ;  /* 0x7ff000003b430812 */ /* 0x000fe200078e3cff */
[----:B------:R-:W-:Y:S01]  /*3370*/  @P0 IMAD.MOV.U32 R66, RZ, RZ, RZ ;  /* 0x000000ffff420224 */ /* 0x000fe200078e00ff */
[----:B------:R-:W-:Y:S06]  /*3380*/  @P0 BRA `(.L_x_49) ;  /* 0x00000000006c0947 */ /* 0x000fec0003800000 */
[----:B------:R-:W-:-:S13]  /*3390*/  ISETP.GE.U32.AND P0, PT, R60, 0x1000001, PT ;  /* 0x010000013c00780c */ /* 0x000fda0003f06070 */
[----:B------:R-:W-:Y:S05]  /*33a0*/  @!P0 BRA `(.L_x_50) ;  /* 0x0000000000348947 */ /* 0x000fea0003800000 */
[----:B------:R-:W-:Y:S01]  /*33b0*/  IADD3 R67, PT, PT, R59, -0x3fe00000, RZ ;  /* 0xc02000003b437810 */ /* 0x000fe20007ffe0ff */
[----:B------:R-:W-:-:S03]  /*33c0*/  IMAD.MOV.U32 R66, RZ, RZ, R58 ;  /* 0x000000ffff427224 */ /* 0x000fc600078e003a */
[----:B------:R-:W0:Y:S03]  /*33d0*/  MUFU.RCP64H R63, R67 ;  /* 0x00000043003f7308 */ /* 0x000e260000001800 */
[----:B0-----:R-:W-:-:S08]  /*33e0*/  DFMA R60, -R66, R62, 1 ;  /* 0x3ff00000423c742b */ /* 0x001fd0000000013e */
[----:B------:R-:W-:-:S08]  /*33f0*/  DFMA R60, R60, R60, R60 ;  /* 0x0000003c3c3c722b */ /* 0x000fd0000000003c */
[----:B------:R-:W-:-:S08]  /*3400*/  DFMA R60, R62, R60, R62 ;  /* 0x0000003c3e3c722b */ /* 0x000fd0000000003e */
[----:B------:R-:W-:-:S08]  /*3410*/  DFMA R62, -R66, R60, 1 ;  /* 0x3ff00000423e742b */ /* 0x000fd0000000013c */
[----:B------:R-:W-:-:S08]  /*3420*/  DFMA R60, R60, R62, R60 ;  /* 0x0000003e3c3c722b */ /* 0x000fd0000000003c */
[----:B------:R-:W-:-:S08]  /*3430*/  DMUL R60, R60, 2.2250738585072013831e-308 ;  /* 0x001000003c3c7828 */ /* 0x000fd00000000000 */
[----:B------:R-:W-:-:S08]  /*3440*/  DFMA R58, -R58, R60, 1 ;  /* 0x3ff000003a3a742b */ /* 0x000fd0000000013c */
[----:B------:R-:W-:-:S08]  /*3450*/  DFMA R58, R58, R58, R58 ;  /* 0x0000003a3a3a722b */ /* 0x000fd0000000003a */
[----:B------:R-:W-:Y:S01]  /*3460*/  DFMA R66, R60, R58, R60 ;  /* 0x0000003a3c42722b */ /* 0x000fe2000000003c */
[----:B------:R-:W-:Y:S10]  /*3470*/  BRA `(.L_x_49) ;  /* 0x0000000000307947 */ /* 0x000ff40003800000 */
.L_x_50:
[----:B------:R-:W-:Y:S01]  /*3480*/  DMUL R60, R58, 8.11296384146066816958e+31 ;  /* 0x469000003a3c7828 */ /* 0x000fe20000000000 */
[----:B------:R-:W-:-:S05]  /*3490*/  MOV R58, R62 ;  /* 0x0000003e003a7202 */ /* 0x000fca0000000f00 */
[----:B------:R-:W0:Y:S02]  /*34a0*/  MUFU.RCP64H R59, R61 ;  /* 0x0000003d003b7308 */ /* 0x000e240000001800 */
[----:B0-----:R-:W-:-:S08]  /*34b0*/  DFMA R62, -R60, R58, 1 ;  /* 0x3ff000003c3e742b */ /* 0x001fd0000000013a */
[----:B------:R-:W-:-:S08]  /*34c0*/  DFMA R62, R62, R62, R62 ;  /* 0x0000003e3e3e722b */ /* 0x000fd0000000003e */
[----:B------:R-:W-:-:S08]  /*34d0*/  DFMA R62, R58, R62, R58 ;  /* 0x0000003e3a3e722b */ /* 0x000fd0000000003a */
[----:B------:R-:W-:-:S08]  /*34e0*/  DFMA R58, -R60, R62, 1 ;  /* 0x3ff000003c3a742b */ /* 0x000fd0000000013e */
[----:B------:R-:W-:-:S08]  /*34f0*/  DFMA R58, R62, R58, R62 ;  /* 0x0000003a3e3a722b */ /* 0x000fd0000000003e */
[----:B------:R-:W-:Y:S01]  /*3500*/  DMUL R66, R58, 8.11296384146066816958e+31 ;  /* 0x469000003a427828 */ /* 0x000fe20000000000 */
[----:B------:R-:W-:Y:S10]  /*3510*/  BRA `(.L_x_49) ;  /* 0x0000000000087947 */ /* 0x000ff40003800000 */
.L_x_48:
[----:B------:R-:W-:Y:S01]  /*3520*/  LOP3.LUT R67, R59, 0x80000, RZ, 0xfc, !PT ;  /* 0x000800003b437812 */ /* 0x000fe200078efcff */
[----:B------:R-:W-:-:S07]  /*3530*/  IMAD.MOV.U32 R66, RZ, RZ, R58 ;  /* 0x000000ffff427224 */ /* 0x000fce00078e003a */
.L_x_49:
[----:B------:R-:W-:Y:S05]  /*3540*/  BSYNC.RECONVERGENT B3 ;  /* 0x0000000000037941 */ /* 0x000fea0003800200 */
.L_x_47:
[----:B------:R-:W-:-:S04]  /*3550*/  MOV R69, 0x0 ;  /* 0x0000000000457802 */ /* 0x000fc80000000f00 */
[----:B------:R-:W-:Y:S05]  /*3560*/  RET.REL.NODEC R68 `(_Z25BlockedTracingKernelOfRK4ddddii) ;  /* 0xffffffc844a47950 */ /* 0x000fea0003c3ffff */
        .weak           $__internal_1_$__cuda_sm20_div_rn_f64_full
        .type           $__internal_1_$__cuda_sm20_div_rn_f64_full,@function
        .size           $__internal_1_$__cuda_sm20_div_rn_f64_full,(.L_x_58 - $__internal_1_$__cuda_sm20_div_rn_f64_full)
$__internal_1_$__cuda_sm20_div_rn_f64_full:
[C---:B------:R-:W-:Y:S01]  /*3570*/  FSETP.GEU.AND P0, PT, |R9|.reuse, 1.469367938527859385e-39, PT ;  /* 0x001000000900780b */ /* 0x040fe20003f0e200 */
[----:B------:R-:W-:Y:S01]  /*3580*/  IMAD.MOV.U32 R45, RZ, RZ, 0x1ca00000 ;  /* 0x1ca00000ff2d7424 */ /* 0x000fe200078e00ff */
[----:B------:R-:W-:Y:S01]  /*3590*/  LOP3.LUT R2, R9, 0x800fffff, RZ, 0xc0, !PT ;  /* 0x800fffff09027812 */ /* 0x000fe200078ec0ff */
[----:B------:R-:W-:Y:S01]  /*35a0*/  BSSY.RECONVERGENT B3, `(.L_x_51) ;  /* 0x0000054000037945 */ /* 0x000fe20003800200 */
[C---:B------:R-:W-:Y:S02]  /*35b0*/  FSETP.GEU.AND P4, PT, |R11|.reuse, 1.469367938527859385e-39, PT ;  /* 0x001000000b00780b */ /* 0x040fe40003f8e200 */
[----:B------:R-:W-:Y:S01]  /*35c0*/  LOP3.LUT R3, R2, 0x3ff00000, RZ, 0xfc, !PT ;  /* 0x3ff0000002037812 */ /* 0x000fe200078efcff */
[----:B------:R-:W-:Y:S01]  /*35d0*/  IMAD.MOV.U32 R2, RZ, RZ, R8 ;  /* 0x000000ffff027224 */ /* 0x000fe200078e0008 */
[----:B------:R-:W-:Y:S02]  /*35e0*/  MOV R46, 0x1 ;  /* 0x00000001002e7802 */ /* 0x000fe40000000f00 */
[----:B------:R-:W-:-:S02]  /*35f0*/  LOP3.LUT R37, R11, 0x7ff00000, RZ, 0xc0, !PT ;  /* 0x7ff000000b257812 */ /* 0x000fc400078ec0ff */
[----:B------:R-:W-:Y:S01]  /*3600*/  LOP3.LUT R52, R9, 0x7ff00000, RZ, 0xc0, !PT ;  /* 0x7ff0000009347812 */ /* 0x000fe200078ec0ff */
[----:B------:R-:W-:Y:S01]  /*3610*/  @!P0 DMUL R2, R8, 8.98846567431157953865e+307 ;  /* 0x7fe0000008028828 */ /* 0x000fe20000000000 */
[----:B------:R-:W-:Y:S02]  /*3620*/  MOV R53, R37 ;  /* 0x0000002500357202 */ /* 0x000fe40000000f00 */
[----:B------:R-:W-:Y:S02]  /*3630*/  ISETP.GE.U32.AND P3, PT, R37, R52, PT ;  /* 0x000000342500720c */ /* 0x000fe40003f66070 */
[----:B------:R-:W-:Y:S01]  /*3640*/  @!P4 LOP3.LUT R48, R9, 0x7ff00000, RZ, 0xc0, !PT ;  /* 0x7ff000000930c812 */ /* 0x000fe200078ec0ff */
[----:B------:R-:W0:Y:S03]  /*3650*/  MUFU.RCP64H R47, R3 ;  /* 0x00000003002f7308 */ /* 0x000e260000001800 */
[----:B------:R-:W-:Y:S01]  /*3660*/  @!P4 ISETP.GE.U32.AND P5, PT, R37, R48, PT ;  /* 0x000000302500c20c */ /* 0x000fe20003fa6070 */
[----:B------:R-:W-:Y:S01]  /*3670*/  @!P4 IMAD.MOV.U32 R48, RZ, RZ, RZ ;  /* 0x000000ffff30c224 */ /* 0x000fe200078e00ff */
[----:B------:R-:W-:-:S02]  /*3680*/  @!P0 LOP3.LUT R52, R3, 0x7ff00000, RZ, 0xc0, !PT ;  /* 0x7ff0000003348812 */ /* 0x000fc400078ec0ff */
[----:B------:R-:W-:Y:S02]  /*3690*/  @!P4 SEL R49, R45, 0x63400000, !P5 ;  /* 0x634000002d31c807 */ /* 0x000fe40006800000 */
[----:B------:R-:W-:Y:S02]  /*36a0*/  IADD3 R55, PT, PT, R52, -0x1, RZ ;  /* 0xffffffff34377810 */ /* 0x000fe40007ffe0ff */
[----:B------:R-:W-:-:S04]  /*36b0*/  @!P4 LOP3.LUT R49, R49, 0x80000000, R11, 0xf8, !PT ;  /* 0x800000003131c812 */ /* 0x000fc800078ef80b */
[----:B------:R-:W-:Y:S01]  /*36c0*/  @!P4 LOP3.LUT R49, R49, 0x100000, RZ, 0xfc, !PT ;  /* 0x001000003131c812 */ /* 0x000fe200078efcff */
[----:B0-----:R-:W-:-:S08]  /*36d0*/  DFMA R42, R46, -R2, 1 ;  /* 0x3ff000002e2a742b */ /* 0x001fd00000000802 */
[----:B------:R-:W-:-:S08]  /*36e0*/  DFMA R42, R42, R42, R42 ;  /* 0x0000002a2a2a722b */ /* 0x000fd0000000002a */
[----:B------:R-:W-:Y:S01]  /*36f0*/  DFMA R46, R46, R42, R46 ;  /* 0x0000002a2e2e722b */ /* 0x000fe2000000002e */
[----:B------:R-:W-:Y:S02]  /*3700*/  SEL R43, R45, 0x63400000, !P3 ;  /* 0x634000002d2b7807 */ /* 0x000fe40005800000 */
[----:B------:R-:W-:Y:S02]  /*3710*/  MOV R42, R10 ;  /* 0x0000000a002a7202 */ /* 0x000fe40000000f00 */
[----:B------:R-:W-:-:S03]  /*3720*/  LOP3.LUT R43, R43, 0x800fffff, R11, 0xf8, !PT ;  /* 0x800fffff2b2b7812 */ /* 0x000fc600078ef80b */
[----:B------:R-:W-:-:S03]  /*3730*/  DFMA R50, R46, -R2, 1 ;  /* 0x3ff000002e32742b */ /* 0x000fc60000000802 */
[----:B------:R-:W-:-:S05]  /*3740*/  @!P4 DFMA R42, R42, 2, -R48 ;  /* 0x400000002a2ac82b */ /* 0x000fca0000000830 */
[----:B------:R-:W-:-:S05]  /*3750*/  DFMA R46, R46, R50, R46 ;  /* 0x000000322e2e722b */ /* 0x000fca000000002e */
[----:B------:R-:W-:-:S03]  /*3760*/  @!P4 LOP3.LUT R53, R43, 0x7ff00000, RZ, 0xc0, !PT ;  /* 0x7ff000002b35c812 */ /* 0x000fc600078ec0ff */
[----:B------:R-:W-:Y:S02]  /*3770*/  DMUL R48, R46, R42 ;  /* 0x0000002a2e307228 */ /* 0x000fe40000000000 */
[----:B------:R-:W-:-:S05]  /*3780*/  VIADD R54, R53, 0xffffffff ;  /* 0xffffffff35367836 */ /* 0x000fca0000000000 */
[----:B------:R-:W-:Y:S01]  /*3790*/  ISETP.GT.U32.AND P0, PT, R54, 0x7feffffe, PT ;  /* 0x7feffffe3600780c */ /* 0x000fe20003f04070 */
[----:B------:R-:W-:-:S03]  /*37a0*/  DFMA R50, R48, -R2, R42 ;  /* 0x800000023032722b */ /* 0x000fc6000000002a */
[----:B------:R-:W-:-:S05]  /*37b0*/  ISETP.GT.U32.OR P0, PT, R55, 0x7feffffe, P0 ;  /* 0x7feffffe3700780c */ /* 0x000fca0000704470 */
[----:B------:R-:W-:-:S08]  /*37c0*/  DFMA R46, R46, R50, R48 ;  /* 0x000000322e2e722b */ /* 0x000fd00000000030 */
[----:B------:R-:W-:Y:S05]  /*37d0*/  @P0 BRA `(.L_x_52) ;  /* 0x00000000006c0947 */ /* 0x000fea0003800000 */
[----:B------:R-:W-:-:S04]  /*37e0*/  LOP3.LUT R48, R9, 0x7ff00000, RZ, 0xc0, !PT ;  /* 0x7ff0000009307812 */ /* 0x000fc800078ec0ff */
[CC--:B------:R-:W-:Y:S02]  /*37f0*/  VIADDMNMX R10, R37.reuse, -R48.reuse, 0xb9600000, !PT ;  /* 0xb9600000250a7446 */ /* 0x0c0fe40007800930 */
[----:B------:R-:W-:Y:S02]  /*3800*/  ISETP.GE.U32.AND P0, PT, R37, R48, PT ;  /* 0x000000302500720c */ /* 0x000fe40003f06070 */
[----:B------:R-:W-:Y:S02]  /*3810*/  VIMNMX R10, PT, PT, R10, 0x46a00000, PT ;  /* 0x46a000000a0a7848 */ /* 0x000fe40003fe0100 */
[----:B------:R-:W-:-:S05]  /*3820*/  SEL R37, R45, 0x63400000, !P0 ;  /* 0x634000002d257807 */ /* 0x000fca0004000000 */
[----:B------:R-:W-:Y:S02]  /*3830*/  IMAD.IADD R37, R10, 0x1, -R37 ;  /* 0x000000010a257824 */ /* 0x000fe400078e0a25 */
[----:B------:R-:W-:-:S03]  /*3840*/  IMAD.MOV.U32 R10, RZ, RZ, RZ ;  /* 0x000000ffff0a7224 */ /* 0x000fc600078e00ff */
[----:B------:R-:W-:-:S06]  /*3850*/  IADD3 R11, PT, PT, R37, 0x7fe00000, RZ ;  /* 0x7fe00000250b7810 */ /* 0x000fcc0007ffe0ff */
[----:B------:R-:W-:-:S10]  /*3860*/  DMUL R48, R46, R10 ;  /* 0x0000000a2e307228 */ /* 0x000fd40000000000 */
[----:B------:R-:W-:-:S13]  /*3870*/  FSETP.GTU.AND P0, PT, |R49|, 1.469367938527859385e-39, PT ;  /* 0x001000003100780b */ /* 0x000fda0003f0c200 */
[----:B------:R-:W-:Y:S05]  /*3880*/  @P0 BRA `(.L_x_53) ;  /* 0x0000000000940947 */ /* 0x000fea0003800000 */
[----:B------:R-:W-:Y:S01]  /*3890*/  DFMA R2, R46, -R2, R42 ;  /* 0x800000022e02722b */ /* 0x000fe2000000002a */
[----:B------:R-:W-:-:S09]  /*38a0*/  MOV R10, RZ ;  /* 0x000000ff000a7202 */ /* 0x000fd20000000f00 */
[C---:B------:R-:W-:Y:S02]  /*38b0*/  FSETP.NEU.AND P0, PT, R3.reuse, RZ, PT ;  /* 0x000000ff0300720b */ /* 0x040fe40003f0d000 */
[----:B------:R-:W-:-:S04]  /*38c0*/  LOP3.LUT R9, R3, 0x80000000, R9, 0x48, !PT ;  /* 0x8000000003097812 */ /* 0x000fc800078e4809 */
[----:B------:R-:W-:-:S07]  /*38d0*/  LOP3.LUT R11, R9, R11, RZ, 0xfc, !PT ;  /* 0x0000000b090b7212 */ /* 0x000fce00078efcff */
[----:B------:R-:W-:Y:S05]  /*38e0*/  @!P0 BRA `(.L_x_53) ;  /* 0x00000000007c8947 */ /* 0x000fea0003800000 */
[----:B------:R-:W-:Y:S01]  /*38f0*/  IMAD.MOV R3, RZ, RZ, -R37 ;  /* 0x000000ffff037224 */ /* 0x000fe200078e0a25 */
[----:B------:R-:W-:Y:S01]  /*3900*/  MOV R2, RZ ;  /* 0x000000ff00027202 */ /* 0x000fe20000000f00 */
[----:B------:R-:W-:-:S05]  /*3910*/  DMUL.RP R10, R46, R10 ;  /* 0x0000000a2e0a7228 */ /* 0x000fca0000008000 */
[----:B------:R-:W-:-:S05]  /*3920*/  DFMA R2, R48, -R2, R46 ;  /* 0x800000023002722b */ /* 0x000fca000000002e */
[----:B------:R-:W-:Y:S02]  /*3930*/  LOP3.LUT R9, R11, R9, RZ, 0x3c, !PT ;  /* 0x000000090b097212 */ /* 0x000fe400078e3cff */
[----:B------:R-:W-:-:S04]  /*3940*/  IADD3 R2, PT, PT, -R37, -0x43300000, RZ ;  /* 0xbcd0000025027810 */ /* 0x000fc80007ffe1ff */
[----:B------:R-:W-:-:S04]  /*3950*/  FSETP.NEU.AND P0, PT, |R3|, R2, PT ;  /* 0x000000020300720b */ /* 0x000fc80003f0d200 */
[----:B------:R-:W-:Y:S02]  /*3960*/  FSEL R48, R10, R48, !P0 ;  /* 0x000000300a307208 */ /* 0x000fe40004000000 */
[----:B------:R-:W-:Y:S01]  /*3970*/  FSEL R49, R9, R49, !P0 ;  /* 0x0000003109317208 */ /* 0x000fe20004000000 */
[----:B------:R-:W-:Y:S06]  /*3980*/  BRA `(.L_x_53) ;  /* 0x0000000000547947 */ /* 0x000fec0003800000 */
.L_x_52:
[----:B------:R-:W-:-:S14]  /*3990*/  DSETP.NAN.AND P0, PT, R10, R10, PT ;  /* 0x0000000a0a00722a */ /* 0x000fdc0003f08000 */
[----:B------:R-:W-:Y:S05]  /*39a0*/  @P0 BRA `(.L_x_54) ;  /* 0x0000000000440947 */ /* 0x000fea0003800000 */
[----:B------:R-:W-:-:S14]  /*39b0*/  DSETP.NAN.AND P0, PT, R8, R8, PT ;  /* 0x000000080800722a */ /* 0x000fdc0003f08000 */
[----:B------:R-:W-:Y:S05]  /*39c0*/  @P0 BRA `(.L_x_55) ;  /* 0x0000000000300947 */ /* 0x000fea0003800000 */
[----:B------:R-:W-:Y:S01]  /*39d0*/  ISETP.NE.AND P0, PT, R53, R52, PT ;  /* 0x000000343500720c */ /* 0x000fe20003f05270 */
[----:B------:R-:W-:Y:S01]  /*39e0*/  IMAD.MOV.U32 R48, RZ, RZ, 0x0 ;  /* 0x00000000ff307424 */ /* 0x000fe200078e00ff */
[----:B------:R-:W-:-:S11]  /*39f0*/  MOV R49, 0xfff80000 ;  /* 0xfff8000000317802 */ /* 0x000fd60000000f00 */
[----:B------:R-:W-:Y:S05]  /*3a00*/  @!P0 BRA `(.L_x_53) ;  /* 0x0000000000348947 */ /* 0x000fea0003800000 */
[----:B------:R-:W-:Y:S02]  /*3a10*/  ISETP.NE.AND P0, PT, R53, 0x7ff00000, PT ;  /* 0x7ff000003500780c */ /* 0x000fe40003f05270 */
[----:B------:R-:W-:Y:S02]  /*3a20*/  LOP3.LUT R49, R11, 0x80000000, R9, 0x48, !PT ;  /* 0x800000000b317812 */ /* 0x000fe400078e4809 */
[----:B------:R-:W-:-:S13]  /*3a30*/  ISETP.EQ.OR P0, PT, R52, RZ, !P0 ;  /* 0x000000ff3400720c */ /* 0x000fda0004702670 */
[----:B------:R-:W-:Y:S01]  /*3a40*/  @P0 LOP3.LUT R2, R49, 0x7ff00000, RZ, 0xfc, !PT ;  /* 0x7ff0000031020812 */ /* 0x000fe200078efcff */
[----:B------:R-:W-:Y:S01]  /*3a50*/  @!P0 IMAD.MOV.U32 R48, RZ, RZ, RZ ;  /* 0x000000ffff308224 */ /* 0x000fe200078e00ff */
[----:B------:R-:W-:-:S03]  /*3a60*/  @P0 MOV R48, RZ ;  /* 0x000000ff00300202 */ /* 0x000fc60000000f00 */
[----:B------:R-:W-:Y:S01]  /*3a70*/  @P0 IMAD.MOV.U32 R49, RZ, RZ, R2 ;  /* 0x000000ffff310224 */ /* 0x000fe200078e0002 */
[----:B------:R-:W-:Y:S06]  /*3a80*/  BRA `(.L_x_53) ;  /* 0x0000000000147947 */ /* 0x000fec0003800000 */
.L_x_55:
[----:B------:R-:W-:Y:S02]  /*3a90*/  LOP3.LUT R49, R9, 0x80000, RZ, 0xfc, !PT ;  /* 0x0008000009317812 */ /* 0x000fe400078efcff */
[----:B------:R-:W-:Y:S01]  /*3aa0*/  MOV R48, R8 ;  /* 0x0000000800307202 */ /* 0x000fe20000000f00 */
[----:B------:R-:W-:Y:S06]  /*3ab0*/  BRA `(.L_x_53) ;  /* 0x0000000000087947 */ /* 0x000fec0003800000 */
.L_x_54:
[----:B------:R-:W-:Y:S01]  /*3ac0*/  LOP3.LUT R49, R11, 0x80000, RZ, 0xfc, !PT ;  /* 0x000800000b317812 */ /* 0x000fe200078efcff */
[----:B------:R-:W-:-:S07]  /*3ad0*/  IMAD.MOV.U32 R48, RZ, RZ, R10 ;  /* 0x000000ffff307224 */ /* 0x000fce00078e000a */
.L_x_53:
[----:B------:R-:W-:Y:S05]  /*3ae0*/  BSYNC.RECONVERGENT B3 ;  /* 0x0000000000037941 */ /* 0x000fea0003800200 */
.L_x_51:
[----:B------:R-:W-:Y:S01]  /*3af0*/  HFMA2 R45, -RZ, RZ, 0, 0 ;  /* 0x00000000ff2d7431 */ /* 0x000fe200000001ff */
[----:B------:R-:W-:Y:S01]  /*3b00*/  MOV R2, R48 ;  /* 0x0000003000027202 */ /* 0x000fe20000000f00 */
[----:B------:R-:W-:Y:S02]  /*3b10*/  IMAD.MOV.U32 R3, RZ, RZ, R49 ;  /* 0x000000ffff037224 */ /* 0x000fe400078e0031 */
[----:B------:R-:W-:Y:S05]  /*3b20*/  RET.REL.NODEC R44 `(_Z25BlockedTracingKernelOfRK4ddddii) ;  /* 0xffffffc42c347950 */ /* 0x000fea0003c3ffff */
.L_x_56:
[----:B------:R-:W-:-:S00]  /*3b30*/  BRA `(.L_x_56) ;  /* 0xfffffffc00fc7947 */ /* 0x000fc0000383ffff */
[----:B------:R-:W-:-:S00]  /*3b40*/  NOP ;  /* 0x0000000000007918 */ /* 0x000fc00000000000 */
        /* <DEDUP_REMOVED lines=11> */
.L_x_58:


//--------------------- .nv.shared._Z25BlockedTracingKernelOfRK4ddddii --------------------------
	.section	.nv.shared._Z25BlockedTracingKernelOfRK4ddddii,"aw",@nobits
	.sectionflags	@""
	.align	16
	.zero		1024


//--------------------- .nv.shared.reserved.0     --------------------------
	.section	.nv.shared.reserved.0,"aw",@nobits
	.weak		__nv_reservedSMEM_offset_0_alias
	.size		__nv_reservedSMEM_offset_0_alias, 0, 64
	.other		__nv_reservedSMEM_offset_0_alias,@"STO_CUDA_RESERVED_SHARED STV_DEFAULT"
__nv_reservedSMEM_offset_0_alias:
	.zero		0
	.zero		64


//--------------------- .nv.constant0._Z25BlockedTracingKernelOfRK4ddddii --------------------------
	.section	.nv.constant0._Z25BlockedTracingKernelOfRK4ddddii,"a",@progbits
	.sectionflags	@""
	.align	4
.nv.constant0._Z25BlockedTracingKernelOfRK4ddddii:
	.zero		936


//--------------------- SYMBOLS --------------------------

	.type		.nv.reservedSmem.offset0,@object
	.size		.nv.reservedSmem.offset0,0x4
	.type		.nv.reservedSmem.cap,@object
	.size		.nv.reservedSmem.cap,0x4
